	.target	sm_90a

	.elftype	@"ET_EXEC"


//--------------------- .note.nv.tkinfo           --------------------------
	.section	.note.nv.tkinfo,"",@"SHT_NOTE"
	.sectionflags	@"SHF_NOTE_NV_TKINFO"
	.tkinfo
        /*0018*/ 	.word	0x00000002
        /*0030*/ 	.string	""
        /*0030*/ 	.string	"ptxas"
        /*0030*/ 	.string	"Cuda compilation tools, release 13.0, V13.0.88"
        /*0030*/ 	.string	"Build cuda_13.0.r13.0/compiler.36424714_0"
        /*0030*/ 	.string	"-arch sm_90a -m 64 "



//--------------------- .note.nv.cuinfo           --------------------------
	.section	.note.nv.cuinfo,"",@"SHT_NOTE"
	.sectionflags	@"SHF_NOTE_NV_CUINFO"
        /*0018*/ 	.short	0x0002
        /*001a*/ 	.short	0x005a
        /*001c*/ 	.short	0x0082
	.zero		2


//--------------------- .nv.info                  --------------------------
	.section	.nv.info,"",@"SHT_CUDA_INFO"
	.align	4


	//----- nvinfo : EIATTR_REGCOUNT
	.align		4
        /*0000*/ 	.byte	0x04, 0x2f
        /*0002*/ 	.short	(.L_15 - .L_14)
	.align		4
.L_14:
        /*0004*/ 	.word	index@(_ZN7cutlass13device_kernelINS_4gemm6kernel13GemmUniversalIN4cute5tupleIJiiiiEEENS1_10collective13CollectiveMmaINS1_34MainloopSm90TmaGmmaWarpSpecializedILi2ENS5_IJNS4_1CILi1EEESB_SB_EEENS1_35KernelTmaWarpSpecializedCooperativeEEENS5_IJNSA_ILi192EEENSA_ILi32EEENSA_ILi256EEEEEENS_6half_tENS5_IJlSB_lEEESJ_SK_NS4_8TiledMMAINS4_8MMA_AtomIJNS4_4SM904GMMA25MMA_64x32x16_F32F16F16_SSILNSO_5MajorE0ELSQ_0ELNSO_7ScaleInE1ELSR_1EEEEEENS4_6LayoutINS5_IJNSA_ILi2EEESB_SB_EEENS5_IJSB_NSA_ILi0EEESX_EEEEENS5_IJNS4_10UnderscoreES10_S10_EEEEENS4_13SM90_TMA_LOADENS4_14ComposedLayoutINS4_7SwizzleILi3ELi4ELi3EEENS4_18smem_ptr_flag_bitsILi16EEENSU_INS5_IJNSA_ILi8EEENSA_ILi64EEEEEENS5_IJS1A_SB_EEEEEEEvNS4_8identityES13_S1E_vS1F_EENS_8epilogue10collective6detail29Sm90TmaWarpSpecializedAdapterINS1I_15DefaultEpilogueISJ_SK_SK_NS1H_6thread17LinearCombinationISJ_Li1EffLNS1M_9ScaleType4KindE0ELNS_15FloatRoundStyleE2ESJ_EENS1_15EpilogueDefaultEEEEEvvEEEEvNT_6ParamsE)
        /*0008*/ 	.word	0x000000a8


	//----- nvinfo : EIATTR_FRAME_SIZE
	.align		4
.L_15:
        /*000c*/ 	.byte	0x04, 0x11
        /*000e*/ 	.short	(.L_17 - .L_16)
	.align		4
.L_16:
        /*0010*/ 	.word	index@(_ZN7cutlass13device_kernelINS_4gemm6kernel13GemmUniversalIN4cute5tupleIJiiiiEEENS1_10collective13CollectiveMmaINS1_34MainloopSm90TmaGmmaWarpSpecializedILi2ENS5_IJNS4_1CILi1EEESB_SB_EEENS1_35KernelTmaWarpSpecializedCooperativeEEENS5_IJNSA_ILi192EEENSA_ILi32EEENSA_ILi256EEEEEENS_6half_tENS5_IJlSB_lEEESJ_SK_NS4_8TiledMMAINS4_8MMA_AtomIJNS4_4SM904GMMA25MMA_64x32x16_F32F16F16_SSILNSO_5MajorE0ELSQ_0ELNSO_7ScaleInE1ELSR_1EEEEEENS4_6LayoutINS5_IJNSA_ILi2EEESB_SB_EEENS5_IJSB_NSA_ILi0EEESX_EEEEENS5_IJNS4_10UnderscoreES10_S10_EEEEENS4_13SM90_TMA_LOADENS4_14ComposedLayoutINS4_7SwizzleILi3ELi4ELi3EEENS4_18smem_ptr_flag_bitsILi16EEENSU_INS5_IJNSA_ILi8EEENSA_ILi64EEEEEENS5_IJS1A_SB_EEEEEEEvNS4_8identityES13_S1E_vS1F_EENS_8epilogue10collective6detail29Sm90TmaWarpSpecializedAdapterINS1I_15DefaultEpilogueISJ_SK_SK_NS1H_6thread17LinearCombinationISJ_Li1EffLNS1M_9ScaleType4KindE0ELNS_15FloatRoundStyleE2ESJ_EENS1_15EpilogueDefaultEEEEEvvEEEEvNT_6ParamsE)
        /*0014*/ 	.word	0x00000000


	//----- nvinfo : EIATTR_MIN_STACK_SIZE
	.align		4
.L_17:
        /*0018*/ 	.byte	0x04, 0x12
        /*001a*/ 	.short	(.L_19 - .L_18)
	.align		4
.L_18:
        /*001c*/ 	.word	index@(_ZN7cutlass13device_kernelINS_4gemm6kernel13GemmUniversalIN4cute5tupleIJiiiiEEENS1_10collective13CollectiveMmaINS1_34MainloopSm90TmaGmmaWarpSpecializedILi2ENS5_IJNS4_1CILi1EEESB_SB_EEENS1_35KernelTmaWarpSpecializedCooperativeEEENS5_IJNSA_ILi192EEENSA_ILi32EEENSA_ILi256EEEEEENS_6half_tENS5_IJlSB_lEEESJ_SK_NS4_8TiledMMAINS4_8MMA_AtomIJNS4_4SM904GMMA25MMA_64x32x16_F32F16F16_SSILNSO_5MajorE0ELSQ_0ELNSO_7ScaleInE1ELSR_1EEEEEENS4_6LayoutINS5_IJNSA_ILi2EEESB_SB_EEENS5_IJSB_NSA_ILi0EEESX_EEEEENS5_IJNS4_10UnderscoreES10_S10_EEEEENS4_13SM90_TMA_LOADENS4_14ComposedLayoutINS4_7SwizzleILi3ELi4ELi3EEENS4_18smem_ptr_flag_bitsILi16EEENSU_INS5_IJNSA_ILi8EEENSA_ILi64EEEEEENS5_IJS1A_SB_EEEEEEEvNS4_8identityES13_S1E_vS1F_EENS_8epilogue10collective6detail29Sm90TmaWarpSpecializedAdapterINS1I_15DefaultEpilogueISJ_SK_SK_NS1H_6thread17LinearCombinationISJ_Li1EffLNS1M_9ScaleType4KindE0ELNS_15FloatRoundStyleE2ESJ_EENS1_15EpilogueDefaultEEEEEvvEEEEvNT_6ParamsE)
        /*0020*/ 	.word	0x00000000
.L_19:


//--------------------- .nv.compat                --------------------------
	.section	.nv.compat,"",@"SHT_CUDA_COMPAT_INFO"
	.align	4
        /*0000*/ 	.byte	0x02, 0x09, 0x01, 0x00, 0x02, 0x02, 0x04, 0x00, 0x02, 0x05, 0x05, 0x00, 0x03, 0x07, 0x01, 0x01
        /*0010*/ 	.byte	0x02, 0x03, 0x01, 0x00, 0x02, 0x06, 0x01, 0x00, 0x04, 0x0b, 0x08, 0x00, 0x00, 0x00, 0x00, 0x00
        /*0020*/ 	.byte	0x00, 0x00, 0x00, 0x00


//--------------------- .nv.info._ZN7cutlass13device_kernelINS_4gemm6kernel13GemmUniversalIN4cute5tupleIJiiiiEEENS1_10collective13CollectiveMmaINS1_34MainloopSm90TmaGmmaWarpSpecializedILi2ENS5_IJNS4_1CILi1EEESB_SB_EEENS1_35KernelTmaWarpSpecializedCooperativeEEENS5_IJNSA_ILi192EEENSA_ILi32EEENSA_ILi256EEEEEENS_6half_tENS5_IJlSB_lEEESJ_SK_NS4_8TiledMMAINS4_8MMA_AtomIJNS4_4SM904GMMA25MMA_64x32x16_F32F16F16_SSILNSO_5MajorE0ELSQ_0ELNSO_7ScaleInE1ELSR_1EEEEEENS4_6LayoutINS5_IJNSA_ILi2EEESB_SB_EEENS5_IJSB_NSA_ILi0EEESX_EEEEENS5_IJNS4_10UnderscoreES10_S10_EEEEENS4_13SM90_TMA_LOADENS4_14ComposedLayoutINS4_7SwizzleILi3ELi4ELi3EEENS4_18smem_ptr_flag_bitsILi16EEENSU_INS5_IJNSA_ILi8EEENSA_ILi64EEEEEENS5_IJS1A_SB_EEEEEEEvNS4_8identityES13_S1E_vS1F_EENS_8epilogue10collective6detail29Sm90TmaWarpSpecializedAdapterINS1I_15DefaultEpilogueISJ_SK_SK_NS1H_6thread17LinearCombinationISJ_Li1EffLNS1M_9ScaleType4KindE0ELNS_15FloatRoundStyleE2ESJ_EENS1_15EpilogueDefaultEEEEEvvEEEEvNT_6ParamsE --------------------------
	.section	.nv.info._ZN7cutlass13device_kernelINS_4gemm6kernel13GemmUniversalIN4cute5tupleIJiiiiEEENS1_10collective13CollectiveMmaINS1_34MainloopSm90TmaGmmaWarpSpecializedILi2ENS5_IJNS4_1CILi1EEESB_SB_EEENS1_35KernelTmaWarpSpecializedCooperativeEEENS5_IJNSA_ILi192EEENSA_ILi32EEENSA_ILi256EEEEEENS_6half_tENS5_IJlSB_lEEESJ_SK_NS4_8TiledMMAINS4_8MMA_AtomIJNS4_4SM904GMMA25MMA_64x32x16_F32F16F16_SSILNSO_5MajorE0ELSQ_0ELNSO_7ScaleInE1ELSR_1EEEEEENS4_6LayoutINS5_IJNSA_ILi2EEESB_SB_EEENS5_IJSB_NSA_ILi0EEESX_EEEEENS5_IJNS4_10UnderscoreES10_S10_EEEEENS4_13SM90_TMA_LOADENS4_14ComposedLayoutINS4_7SwizzleILi3ELi4ELi3EEENS4_18smem_ptr_flag_bitsILi16EEENSU_INS5_IJNSA_ILi8EEENSA_ILi64EEEEEENS5_IJS1A_SB_EEEEEEEvNS4_8identityES13_S1E_vS1F_EENS_8epilogue10collective6detail29Sm90TmaWarpSpecializedAdapterINS1I_15DefaultEpilogueISJ_SK_SK_NS1H_6thread17LinearCombinationISJ_Li1EffLNS1M_9ScaleType4KindE0ELNS_15FloatRoundStyleE2ESJ_EENS1_15EpilogueDefaultEEEEEvvEEEEvNT_6ParamsE,"",@"SHT_CUDA_INFO"
	.sectionflags	@""
	.align	4


	//----- nvinfo : EIATTR_CUDA_API_VERSION
	.align		4
        /*0000*/ 	.byte	0x04, 0x37
        /*0002*/ 	.short	(.L_21 - .L_20)
.L_20:
        /*0004*/ 	.word	0x00000082


	//----- nvinfo : EIATTR_KPARAM_INFO
	.align		4
.L_21:
        /*0008*/ 	.byte	0x04, 0x17
        /*000a*/ 	.short	(.L_23 - .L_22)
.L_22:
        /*000c*/ 	.word	0x00000000
        /*0010*/ 	.short	0x0000
        /*0012*/ 	.short	0x0070
        /*0014*/ 	.byte	0x00, 0xf0, 0x01, 0x10


	//----- nvinfo : EIATTR_SPARSE_MMA_MASK
	.align		4
.L_23:
        /*0018*/ 	.byte	0x03, 0x50
        /*001a*/ 	.short	0x0000


	//----- nvinfo : EIATTR_MAXREG_COUNT
	.align		4
        /*001c*/ 	.byte	0x03, 0x1b
        /*001e*/ 	.short	0x00a8


	//----- nvinfo : EIATTR_NUM_BARRIERS
	.align		4
        /*0020*/ 	.byte	0x02, 0x4c
        /*0022*/ 	.byte	0x01
	.zero		1


	//----- nvinfo : EIATTR_EXTERNS
	.align		4
        /*0024*/ 	.byte	0x04, 0x0f
        /*0026*/ 	.short	(.L_25 - .L_24)


	//   ....[0]....
	.align		4
.L_24:
        /*0028*/ 	.word	index@(__assertfail)


	//----- nvinfo : EIATTR_MERCURY_ISA_VERSION
	.align		4
.L_25:
        /*002c*/ 	.byte	0x03, 0x5f
        /*002e*/ 	.short	0x0101


	//----- nvinfo : EIATTR_INT_WARP_WIDE_INSTR_OFFSETS
	.align		4
        /*0030*/ 	.byte	0x04, 0x31
        /*0032*/ 	.short	(.L_27 - .L_26)


	//   ....[0]....
.L_26:
        /*0034*/ 	.word	0x00000370


	//   ....[1]....
        /*0038*/ 	.word	0x00000380


	//   ....[2]....
        /*003c*/ 	.word	0x000004a0


	//----- nvinfo : EIATTR_COOP_GROUP_MASK_REGIDS
	.align		4
.L_27:
        /*0040*/ 	.byte	0x04, 0x29
        /*0042*/ 	.short	(.L_29 - .L_28)


	//   ....[0]....
.L_28:
        /*0044*/ 	.word	0xffffffff


	//   ....[1]....
        /*0048*/ 	.word	0xffffffff


	//   ....[2]....
        /*004c*/ 	.word	0xffffffff


	//   ....[3]....
        /*0050*/ 	.word	0xffffffff


	//   ....[4]....
        /*0054*/ 	.word	0xffffffff


	//----- nvinfo : EIATTR_COOP_GROUP_INSTR_OFFSETS
	.align		4
.L_29:
        /*0058*/ 	.byte	0x04, 0x28
        /*005a*/ 	.short	(.L_31 - .L_30)


	//   ....[0]....
.L_30:
        /*005c*/ 	.word	0x00000060


	//   ....[1]....
        /*0060*/ 	.word	0x00000070


	//   ....[2]....
        /*0064*/ 	.word	0x00000130


	//   ....[3]....
        /*0068*/ 	.word	0x00000280


	//   ....[4]....
        /*006c*/ 	.word	0x000011d0


	//----- nvinfo : EIATTR_REG_RECONFIG
	.align		4
.L_31:
        /*0070*/ 	.byte	0x01, 0x54
	.zero		2


	//----- nvinfo : EIATTR_SYSCALL_OFFSETS
	.align		4
        /*0074*/ 	.byte	0x04, 0x46
        /*0076*/ 	.short	(.L_33 - .L_32)


	//   ....[0]....
.L_32:
        /*0078*/ 	.word	0x000013c0


	//----- nvinfo : EIATTR_MBARRIER_INSTR_OFFSETS
	.align		4
.L_33:
        /*007c*/ 	.byte	0x04, 0x39
        /*007e*/ 	.short	(.L_35 - .L_34)


	//   ....[0]....
.L_34:
        /*0080*/ 	.word	0x00000230
        /*0084*/ 	.word	0x000000ff
        /*0088*/ 	.word	0x00000000
        /*008c*/ 	.short	0x0100
        /*008e*/ 	.byte	0x08
	.zero		1


	//   ....[1]....
        /*0090*/ 	.word	0x00000240
        /*0094*/ 	.word	0x000000ff
        /*0098*/ 	.word	0x00000010
        /*009c*/ 	.short	0x0100
        /*009e*/ 	.byte	0x08
	.zero		1


	//   ....[2]....
        /*00a0*/ 	.word	0x00000250
        /*00a4*/ 	.word	0x000000ff
        /*00a8*/ 	.word	0x00000008
        /*00ac*/ 	.short	0x0100
        /*00ae*/ 	.byte	0x08
	.zero		1


	//   ....[3]....
        /*00b0*/ 	.word	0x00000260
        /*00b4*/ 	.word	0x000000ff
        /*00b8*/ 	.word	0x00000018
        /*00bc*/ 	.short	0x0100
        /*00be*/ 	.byte	0x08
	.zero		1


	//   ....[4]....
        /*00c0*/ 	.word	0x00000520
        /*00c4*/ 	.word	0x000000ff
        /*00c8*/ 	.word	0x00000030
        /*00cc*/ 	.short	0x0100
        /*00ce*/ 	.byte	0x08
	.zero		1


	//   ....[5]....
        /*00d0*/ 	.word	0x00000580
        /*00d4*/ 	.word	0x000000ff
        /*00d8*/ 	.word	0x00000038
        /*00dc*/ 	.short	0x0100
        /*00de*/ 	.byte	0x08
	.zero		1


	//   ....[6]....
        /*00e0*/ 	.word	0x00001440
        /*00e4*/ 	.word	0x00000003
        /*00e8*/ 	.word	0x00000000
        /*00ec*/ 	.short	0x010a
        /*00ee*/ 	.byte	0x3f
	.zero		1


	//   ....[7]....
        /*00f0*/ 	.word	0x000014a0
        /*00f4*/ 	.word	0x00000003
        /*00f8*/ 	.word	0x00000000
        /*00fc*/ 	.short	0x010a
        /*00fe*/ 	.byte	0x3f
	.zero		1


	//   ....[8]....
        /*0100*/ 	.word	0x00002350
        /*0104*/ 	.word	0x000000ff
        /*0108*/ 	.word	0x00000000
        /*010c*/ 	.short	0x010a
        /*010e*/ 	.byte	0x04
	.zero		1


	//   ....[9]....
        /*0110*/ 	.word	0x00002390
        /*0114*/ 	.word	0x000000ff
        /*0118*/ 	.word	0x00000000
        /*011c*/ 	.short	0x010a
        /*011e*/ 	.byte	0x04
	.zero		1


	//   ....[10]....
        /*0120*/ 	.word	0x00003130
        /*0124*/ 	.word	0x000000ff
        /*0128*/ 	.word	0x00000000
        /*012c*/ 	.short	0x0101
        /*012e*/ 	.byte	0x0b
	.zero		1


	//   ....[11]....
        /*0130*/ 	.word	0x000032f0
        /*0134*/ 	.word	0x000000ff
        /*0138*/ 	.word	0x00000000
        /*013c*/ 	.short	0x0101
        /*013e*/ 	.byte	0x04
	.zero		1


	//   ....[12]....
        /*0140*/ 	.word	0x00006910
        /*0144*/ 	.word	0x0000000e
        /*0148*/ 	.word	0x00000010
        /*014c*/ 	.short	0x010a
        /*014e*/ 	.byte	0x3f
	.zero		1


	//   ....[13]....
        /*0150*/ 	.word	0x00006ef0
        /*0154*/ 	.word	0x00000005
        /*0158*/ 	.word	0x00000038
        /*015c*/ 	.short	0x0101
        /*015e*/ 	.byte	0x3f
	.zero		1


	//   ....[14]....
        /*0160*/ 	.word	0x00007600
        /*0164*/ 	.word	0x00000007
        /*0168*/ 	.word	0x00000000
        /*016c*/ 	.short	0x010a
        /*016e*/ 	.byte	0x3f
	.zero		1


	//   ....[15]....
        /*0170*/ 	.word	0x00007680
        /*0174*/ 	.word	0x00000003
        /*0178*/ 	.word	0x00000000
        /*017c*/ 	.short	0x010a
        /*017e*/ 	.byte	0x3f
	.zero		1


	//   ....[16]....
        /*0180*/ 	.word	0x000076e0
        /*0184*/ 	.word	0x00000003
        /*0188*/ 	.word	0x00000000
        /*018c*/ 	.short	0x010a
        /*018e*/ 	.byte	0x3f
	.zero		1


	//   ....[17]....
        /*0190*/ 	.word	0x00007740
        /*0194*/ 	.word	0x00000004
        /*0198*/ 	.word	0x00000000
        /*019c*/ 	.short	0x010a
        /*019e*/ 	.byte	0x3f
	.zero		1


	//   ....[18]....
        /*01a0*/ 	.word	0x00007810
        /*01a4*/ 	.word	0x0000000e
        /*01a8*/ 	.word	0x00000010
        /*01ac*/ 	.short	0x010a
        /*01ae*/ 	.byte	0x3f
	.zero		1


	//   ....[19]....
        /*01b0*/ 	.word	0x000078e0
        /*01b4*/ 	.word	0x00000007
        /*01b8*/ 	.word	0x00000000
        /*01bc*/ 	.short	0x010a
        /*01be*/ 	.byte	0x3f
	.zero		1


	//----- nvinfo : EIATTR_NUM_MBARRIERS
	.align		4
.L_35:
        /*01c0*/ 	.byte	0x03, 0x38
        /*01c2*/ 	.short	0x0006


	//----- nvinfo : EIATTR_EXIT_INSTR_OFFSETS
	.align		4
        /*01c4*/ 	.byte	0x04, 0x1c
        /*01c6*/ 	.short	(.L_37 - .L_36)


	//   ....[0]....
.L_36:
        /*01c8*/ 	.word	0x00000620


	//   ....[1]....
        /*01cc*/ 	.word	0x00000ef0


	//   ....[2]....
        /*01d0*/ 	.word	0x00005ff0


	//   ....[3]....
        /*01d4*/ 	.word	0x00006620


	//   ....[4]....
        /*01d8*/ 	.word	0x000076d0


	//----- nvinfo : EIATTR_MAX_THREADS
	.align		4
.L_37:
        /*01dc*/ 	.byte	0x04, 0x05
        /*01de*/ 	.short	(.L_39 - .L_38)
.L_38:
        /*01e0*/ 	.word	0x00000180
        /*01e4*/ 	.word	0x00000001
        /*01e8*/ 	.word	0x00000001


	//----- nvinfo : EIATTR_CRS_STACK_SIZE
	.align		4
.L_39:
        /*01ec*/ 	.byte	0x04, 0x1e
        /*01ee*/ 	.short	(.L_41 - .L_40)
.L_40:
        /*01f0*/ 	.word	0x00000000


	//----- nvinfo : EIATTR_CBANK_PARAM_SIZE
	.align		4
.L_41:
        /*01f4*/ 	.byte	0x03, 0x19
        /*01f6*/ 	.short	0x0470


	//----- nvinfo : EIATTR_PARAM_CBANK
	.align		4
        /*01f8*/ 	.byte	0x04, 0x0a
        /*01fa*/ 	.short	(.L_43 - .L_42)
	.align		4
.L_42:
        /*01fc*/ 	.word	index@(.nv.constant0._ZN7cutlass13device_kernelINS_4gemm6kernel13GemmUniversalIN4cute5tupleIJiiiiEEENS1_10collective13CollectiveMmaINS1_34MainloopSm90TmaGmmaWarpSpecializedILi2ENS5_IJNS4_1CILi1EEESB_SB_EEENS1_35KernelTmaWarpSpecializedCooperativeEEENS5_IJNSA_ILi192EEENSA_ILi32EEENSA_ILi256EEEEEENS_6half_tENS5_IJlSB_lEEESJ_SK_NS4_8TiledMMAINS4_8MMA_AtomIJNS4_4SM904GMMA25MMA_64x32x16_F32F16F16_SSILNSO_5MajorE0ELSQ_0ELNSO_7ScaleInE1ELSR_1EEEEEENS4_6LayoutINS5_IJNSA_ILi2EEESB_SB_EEENS5_IJSB_NSA_ILi0EEESX_EEEEENS5_IJNS4_10UnderscoreES10_S10_EEEEENS4_13SM90_TMA_LOADENS4_14ComposedLayoutINS4_7SwizzleILi3ELi4ELi3EEENS4_18smem_ptr_flag_bitsILi16EEENSU_INS5_IJNSA_ILi8EEENSA_ILi64EEEEEENS5_IJS1A_SB_EEEEEEEvNS4_8identityES13_S1E_vS1F_EENS_8epilogue10collective6detail29Sm90TmaWarpSpecializedAdapterINS1I_15DefaultEpilogueISJ_SK_SK_NS1H_6thread17LinearCombinationISJ_Li1EffLNS1M_9ScaleType4KindE0ELNS_15FloatRoundStyleE2ESJ_EENS1_15EpilogueDefaultEEEEEvvEEEEvNT_6ParamsE)
        /*0200*/ 	.short	0x0210
        /*0202*/ 	.short	0x0470


	//----- nvinfo : EIATTR_SW_WAR
	.align		4
.L_43:
        /*0204*/ 	.byte	0x04, 0x36
        /*0206*/ 	.short	(.L_45 - .L_44)
.L_44:
        /*0208*/ 	.word	0x00000008
.L_45:


//--------------------- .nv.callgraph             --------------------------
	.section	.nv.callgraph,"",@"SHT_CUDA_CALLGRAPH"
	.align	4
	.sectionentsize	8
	.align		4
        /*0000*/ 	.word	0x00000000
	.align		4
        /*0004*/ 	.word	0xffffffff
	.align		4
        /*0008*/ 	.word	index@(_ZN7cutlass13device_kernelINS_4gemm6kernel13GemmUniversalIN4cute5tupleIJiiiiEEENS1_10collective13CollectiveMmaINS1_34MainloopSm90TmaGmmaWarpSpecializedILi2ENS5_IJNS4_1CILi1EEESB_SB_EEENS1_35KernelTmaWarpSpecializedCooperativeEEENS5_IJNSA_ILi192EEENSA_ILi32EEENSA_ILi256EEEEEENS_6half_tENS5_IJlSB_lEEESJ_SK_NS4_8TiledMMAINS4_8MMA_AtomIJNS4_4SM904GMMA25MMA_64x32x16_F32F16F16_SSILNSO_5MajorE0ELSQ_0ELNSO_7ScaleInE1ELSR_1EEEEEENS4_6LayoutINS5_IJNSA_ILi2EEESB_SB_EEENS5_IJSB_NSA_ILi0EEESX_EEEEENS5_IJNS4_10UnderscoreES10_S10_EEEEENS4_13SM90_TMA_LOADENS4_14ComposedLayoutINS4_7SwizzleILi3ELi4ELi3EEENS4_18smem_ptr_flag_bitsILi16EEENSU_INS5_IJNSA_ILi8EEENSA_ILi64EEEEEENS5_IJS1A_SB_EEEEEEEvNS4_8identityES13_S1E_vS1F_EENS_8epilogue10collective6detail29Sm90TmaWarpSpecializedAdapterINS1I_15DefaultEpilogueISJ_SK_SK_NS1H_6thread17LinearCombinationISJ_Li1EffLNS1M_9ScaleType4KindE0ELNS_15FloatRoundStyleE2ESJ_EENS1_15EpilogueDefaultEEEEEvvEEEEvNT_6ParamsE)
	.align		4
        /*000c*/ 	.word	index@(__assertfail)
	.align		4
        /*0010*/ 	.word	0x00000000
	.align		4
        /*0014*/ 	.word	0xfffffffe
	.align		4
        /*0018*/ 	.word	0x00000000
	.align		4
        /*001c*/ 	.word	0xfffffffd
	.align		4
        /*0020*/ 	.word	0x00000000
	.align		4
        /*0024*/ 	.word	0xfffffffc


//--------------------- .nv.constant4             --------------------------
	.section	.nv.constant4,"a",@progbits
	.align	8
	.align		8
.nv.constant4:
        /*0000*/ 	.dword	__assertfail
	.align		8
        /*0008*/ 	.dword	__unnamed_1
	.align		8
        /*0010*/ 	.dword	_ZN39_INTERNAL_b02fe1fb_4_k_cu_6ad56687_90654cuda3std3__45__cpo5beginE
	.align		8
        /*0018*/ 	.dword	_ZN39_INTERNAL_b02fe1fb_4_k_cu_6ad56687_90654cuda3std3__45__cpo3endE
	.align		8
        /*0020*/ 	.dword	_ZN39_INTERNAL_b02fe1fb_4_k_cu_6ad56687_90654cuda3std3__45__cpo6cbeginE
	.align		8
        /*0028*/ 	.dword	_ZN39_INTERNAL_b02fe1fb_4_k_cu_6ad56687_90654cuda3std3__45__cpo4cendE
	.align		8
        /*0030*/ 	.dword	_ZN39_INTERNAL_b02fe1fb_4_k_cu_6ad56687_90654cuda3std3__441_GLOBAL__N__b02fe1fb_4_k_cu_6ad56687_90656ignoreE
	.align		8
        /*0038*/ 	.dword	_ZN39_INTERNAL_b02fe1fb_4_k_cu_6ad56687_90654cuda3std3__419piecewise_constructE
	.align		8
        /*0040*/ 	.dword	_ZN39_INTERNAL_b02fe1fb_4_k_cu_6ad56687_90654cuda3std3__48in_placeE
	.align		8
        /*0048*/ 	.dword	_ZN39_INTERNAL_b02fe1fb_4_k_cu_6ad56687_90654cuda3std6ranges3__45__cpo4swapE
	.align		8
        /*0050*/ 	.dword	_ZN39_INTERNAL_b02fe1fb_4_k_cu_6ad56687_90654cuda3std6ranges3__45__cpo9iter_moveE
	.align		8
        /*0058*/ 	.dword	_ZN39_INTERNAL_b02fe1fb_4_k_cu_6ad56687_90654cute7productE
	.align		8
        /*0060*/ 	.dword	_ZN39_INTERNAL_b02fe1fb_4_k_cu_6ad56687_90654cute1_E
	.align		8
        /*0068*/ 	.dword	$str$22
	.align		8
        /*0070*/ 	.dword	$str$23


//--------------------- .text._ZN7cutlass13device_kernelINS_4gemm6kernel13GemmUniversalIN4cute5tupleIJiiiiEEENS1_10collective13CollectiveMmaINS1_34MainloopSm90TmaGmmaWarpSpecializedILi2ENS5_IJNS4_1CILi1EEESB_SB_EEENS1_35KernelTmaWarpSpecializedCooperativeEEENS5_IJNSA_ILi192EEENSA_ILi32EEENSA_ILi256EEEEEENS_6half_tENS5_IJlSB_lEEESJ_SK_NS4_8TiledMMAINS4_8MMA_AtomIJNS4_4SM904GMMA25MMA_64x32x16_F32F16F16_SSILNSO_5MajorE0ELSQ_0ELNSO_7ScaleInE1ELSR_1EEEEEENS4_6LayoutINS5_IJNSA_ILi2EEESB_SB_EEENS5_IJSB_NSA_ILi0EEESX_EEEEENS5_IJNS4_10UnderscoreES10_S10_EEEEENS4_13SM90_TMA_LOADENS4_14ComposedLayoutINS4_7SwizzleILi3ELi4ELi3EEENS4_18smem_ptr_flag_bitsILi16EEENSU_INS5_IJNSA_ILi8EEENSA_ILi64EEEEEENS5_IJS1A_SB_EEEEEEEvNS4_8identityES13_S1E_vS1F_EENS_8epilogue10collective6detail29Sm90TmaWarpSpecializedAdapterINS1I_15DefaultEpilogueISJ_SK_SK_NS1H_6thread17LinearCombinationISJ_Li1EffLNS1M_9ScaleType4KindE0ELNS_15FloatRoundStyleE2ESJ_EENS1_15EpilogueDefaultEEEEEvvEEEEvNT_6ParamsE --------------------------
	.section	.text._ZN7cutlass13device_kernelINS_4gemm6kernel13GemmUniversalIN4cute5tupleIJiiiiEEENS1_10collective13CollectiveMmaINS1_34MainloopSm90TmaGmmaWarpSpecializedILi2ENS5_IJNS4_1CILi1EEESB_SB_EEENS1_35KernelTmaWarpSpecializedCooperativeEEENS5_IJNSA_ILi192EEENSA_ILi32EEENSA_ILi256EEEEEENS_6half_tENS5_IJlSB_lEEESJ_SK_NS4_8TiledMMAINS4_8MMA_AtomIJNS4_4SM904GMMA25MMA_64x32x16_F32F16F16_SSILNSO_5MajorE0ELSQ_0ELNSO_7ScaleInE1ELSR_1EEEEEENS4_6LayoutINS5_IJNSA_ILi2EEESB_SB_EEENS5_IJSB_NSA_ILi0EEESX_EEEEENS5_IJNS4_10UnderscoreES10_S10_EEEEENS4_13SM90_TMA_LOADENS4_14ComposedLayoutINS4_7SwizzleILi3ELi4ELi3EEENS4_18smem_ptr_flag_bitsILi16EEENSU_INS5_IJNSA_ILi8EEENSA_ILi64EEEEEENS5_IJS1A_SB_EEEEEEEvNS4_8identityES13_S1E_vS1F_EENS_8epilogue10collective6detail29Sm90TmaWarpSpecializedAdapterINS1I_15DefaultEpilogueISJ_SK_SK_NS1H_6thread17LinearCombinationISJ_Li1EffLNS1M_9ScaleType4KindE0ELNS_15FloatRoundStyleE2ESJ_EENS1_15EpilogueDefaultEEEEEvvEEEEvNT_6ParamsE,"ax",@progbits
	.align	128
.text._ZN7cutlass13device_kernelINS_4gemm6kernel13GemmUniversalIN4cute5tupleIJiiiiEEENS1_10collective13CollectiveMmaINS1_34MainloopSm90TmaGmmaWarpSpecializedILi2ENS5_IJNS4_1CILi1EEESB_SB_EEENS1_35KernelTmaWarpSpecializedCooperativeEEENS5_IJNSA_ILi192EEENSA_ILi32EEENSA_ILi256EEEEEENS_6half_tENS5_IJlSB_lEEESJ_SK_NS4_8TiledMMAINS4_8MMA_AtomIJNS4_4SM904GMMA25MMA_64x32x16_F32F16F16_SSILNSO_5MajorE0ELSQ_0ELNSO_7ScaleInE1ELSR_1EEEEEENS4_6LayoutINS5_IJNSA_ILi2EEESB_SB_EEENS5_IJSB_NSA_ILi0EEESX_EEEEENS5_IJNS4_10UnderscoreES10_S10_EEEEENS4_13SM90_TMA_LOADENS4_14ComposedLayoutINS4_7SwizzleILi3ELi4ELi3EEENS4_18smem_ptr_flag_bitsILi16EEENSU_INS5_IJNSA_ILi8EEENSA_ILi64EEEEEENS5_IJS1A_SB_EEEEEEEvNS4_8identityES13_S1E_vS1F_EENS_8epilogue10collective6detail29Sm90TmaWarpSpecializedAdapterINS1I_15DefaultEpilogueISJ_SK_SK_NS1H_6thread17LinearCombinationISJ_Li1EffLNS1M_9ScaleType4KindE0ELNS_15FloatRoundStyleE2ESJ_EENS1_15EpilogueDefaultEEEEEvvEEEEvNT_6ParamsE:
        .type           _ZN7cutlass13device_kernelINS_4gemm6kernel13GemmUniversalIN4cute5tupleIJiiiiEEENS1_10collective13CollectiveMmaINS1_34MainloopSm90TmaGmmaWarpSpecializedILi2ENS5_IJNS4_1CILi1EEESB_SB_EEENS1_35KernelTmaWarpSpecializedCooperativeEEENS5_IJNSA_ILi192EEENSA_ILi32EEENSA_ILi256EEEEEENS_6half_tENS5_IJlSB_lEEESJ_SK_NS4_8TiledMMAINS4_8MMA_AtomIJNS4_4SM904GMMA25MMA_64x32x16_F32F16F16_SSILNSO_5MajorE0ELSQ_0ELNSO_7ScaleInE1ELSR_1EEEEEENS4_6LayoutINS5_IJNSA_ILi2EEESB_SB_EEENS5_IJSB_NSA_ILi0EEESX_EEEEENS5_IJNS4_10UnderscoreES10_S10_EEEEENS4_13SM90_TMA_LOADENS4_14ComposedLayoutINS4_7SwizzleILi3ELi4ELi3EEENS4_18smem_ptr_flag_bitsILi16EEENSU_INS5_IJNSA_ILi8EEENSA_ILi64EEEEEENS5_IJS1A_SB_EEEEEEEvNS4_8identityES13_S1E_vS1F_EENS_8epilogue10collective6detail29Sm90TmaWarpSpecializedAdapterINS1I_15DefaultEpilogueISJ_SK_SK_NS1H_6thread17LinearCombinationISJ_Li1EffLNS1M_9ScaleType4KindE0ELNS_15FloatRoundStyleE2ESJ_EENS1_15EpilogueDefaultEEEEEvvEEEEvNT_6ParamsE,@function
        .size           _ZN7cutlass13device_kernelINS_4gemm6kernel13GemmUniversalIN4cute5tupleIJiiiiEEENS1_10collective13CollectiveMmaINS1_34MainloopSm90TmaGmmaWarpSpecializedILi2ENS5_IJNS4_1CILi1EEESB_SB_EEENS1_35KernelTmaWarpSpecializedCooperativeEEENS5_IJNSA_ILi192EEENSA_ILi32EEENSA_ILi256EEEEEENS_6half_tENS5_IJlSB_lEEESJ_SK_NS4_8TiledMMAINS4_8MMA_AtomIJNS4_4SM904GMMA25MMA_64x32x16_F32F16F16_SSILNSO_5MajorE0ELSQ_0ELNSO_7ScaleInE1ELSR_1EEEEEENS4_6LayoutINS5_IJNSA_ILi2EEESB_SB_EEENS5_IJSB_NSA_ILi0EEESX_EEEEENS5_IJNS4_10UnderscoreES10_S10_EEEEENS4_13SM90_TMA_LOADENS4_14ComposedLayoutINS4_7SwizzleILi3ELi4ELi3EEENS4_18smem_ptr_flag_bitsILi16EEENSU_INS5_IJNSA_ILi8EEENSA_ILi64EEEEEENS5_IJS1A_SB_EEEEEEEvNS4_8identityES13_S1E_vS1F_EENS_8epilogue10collective6detail29Sm90TmaWarpSpecializedAdapterINS1I_15DefaultEpilogueISJ_SK_SK_NS1H_6thread17LinearCombinationISJ_Li1EffLNS1M_9ScaleType4KindE0ELNS_15FloatRoundStyleE2ESJ_EENS1_15EpilogueDefaultEEEEEvvEEEEvNT_6ParamsE,(.L_x_126 - _ZN7cutlass13device_kernelINS_4gemm6kernel13GemmUniversalIN4cute5tupleIJiiiiEEENS1_10collective13CollectiveMmaINS1_34MainloopSm90TmaGmmaWarpSpecializedILi2ENS5_IJNS4_1CILi1EEESB_SB_EEENS1_35KernelTmaWarpSpecializedCooperativeEEENS5_IJNSA_ILi192EEENSA_ILi32EEENSA_ILi256EEEEEENS_6half_tENS5_IJlSB_lEEESJ_SK_NS4_8TiledMMAINS4_8MMA_AtomIJNS4_4SM904GMMA25MMA_64x32x16_F32F16F16_SSILNSO_5MajorE0ELSQ_0ELNSO_7ScaleInE1ELSR_1EEEEEENS4_6LayoutINS5_IJNSA_ILi2EEESB_SB_EEENS5_IJSB_NSA_ILi0EEESX_EEEEENS5_IJNS4_10UnderscoreES10_S10_EEEEENS4_13SM90_TMA_LOADENS4_14ComposedLayoutINS4_7SwizzleILi3ELi4ELi3EEENS4_18smem_ptr_flag_bitsILi16EEENSU_INS5_IJNSA_ILi8EEENSA_ILi64EEEEEENS5_IJS1A_SB_EEEEEEEvNS4_8identityES13_S1E_vS1F_EENS_8epilogue10collective6detail29Sm90TmaWarpSpecializedAdapterINS1I_15DefaultEpilogueISJ_SK_SK_NS1H_6thread17LinearCombinationISJ_Li1EffLNS1M_9ScaleType4KindE0ELNS_15FloatRoundStyleE2ESJ_EENS1_15EpilogueDefaultEEEEEvvEEEEvNT_6ParamsE)
        .other          _ZN7cutlass13device_kernelINS_4gemm6kernel13GemmUniversalIN4cute5tupleIJiiiiEEENS1_10collective13CollectiveMmaINS1_34MainloopSm90TmaGmmaWarpSpecializedILi2ENS5_IJNS4_1CILi1EEESB_SB_EEENS1_35KernelTmaWarpSpecializedCooperativeEEENS5_IJNSA_ILi192EEENSA_ILi32EEENSA_ILi256EEEEEENS_6half_tENS5_IJlSB_lEEESJ_SK_NS4_8TiledMMAINS4_8MMA_AtomIJNS4_4SM904GMMA25MMA_64x32x16_F32F16F16_SSILNSO_5MajorE0ELSQ_0ELNSO_7ScaleInE1ELSR_1EEEEEENS4_6LayoutINS5_IJNSA_ILi2EEESB_SB_EEENS5_IJSB_NSA_ILi0EEESX_EEEEENS5_IJNS4_10UnderscoreES10_S10_EEEEENS4_13SM90_TMA_LOADENS4_14ComposedLayoutINS4_7SwizzleILi3ELi4ELi3EEENS4_18smem_ptr_flag_bitsILi16EEENSU_INS5_IJNSA_ILi8EEENSA_ILi64EEEEEENS5_IJS1A_SB_EEEEEEEvNS4_8identityES13_S1E_vS1F_EENS_8epilogue10collective6detail29Sm90TmaWarpSpecializedAdapterINS1I_15DefaultEpilogueISJ_SK_SK_NS1H_6thread17LinearCombinationISJ_Li1EffLNS1M_9ScaleType4KindE0ELNS_15FloatRoundStyleE2ESJ_EENS1_15EpilogueDefaultEEEEEvvEEEEvNT_6ParamsE,@"STO_CUDA_ENTRY STV_DEFAULT"
_ZN7cutlass13device_kernelINS_4gemm6kernel13GemmUniversalIN4cute5tupleIJiiiiEEENS1_10collective13CollectiveMmaINS1_34MainloopSm90TmaGmmaWarpSpecializedILi2ENS5_IJNS4_1CILi1EEESB_SB_EEENS1_35KernelTmaWarpSpecializedCooperativeEEENS5_IJNSA_ILi192EEENSA_ILi32EEENSA_ILi256EEEEEENS_6half_tENS5_IJlSB_lEEESJ_SK_NS4_8TiledMMAINS4_8MMA_AtomIJNS4_4SM904GMMA25MMA_64x32x16_F32F16F16_SSILNSO_5MajorE0ELSQ_0ELNSO_7ScaleInE1ELSR_1EEEEEENS4_6LayoutINS5_IJNSA_ILi2EEESB_SB_EEENS5_IJSB_NSA_ILi0EEESX_EEEEENS5_IJNS4_10UnderscoreES10_S10_EEEEENS4_13SM90_TMA_LOADENS4_14ComposedLayoutINS4_7SwizzleILi3ELi4ELi3EEENS4_18smem_ptr_flag_bitsILi16EEENSU_INS5_IJNSA_ILi8EEENSA_ILi64EEEEEENS5_IJS1A_SB_EEEEEEEvNS4_8identityES13_S1E_vS1F_EENS_8epilogue10collective6detail29Sm90TmaWarpSpecializedAdapterINS1I_15DefaultEpilogueISJ_SK_SK_NS1H_6thread17LinearCombinationISJ_Li1EffLNS1M_9ScaleType4KindE0ELNS_15FloatRoundStyleE2ESJ_EENS1_15EpilogueDefaultEEEEEvvEEEEvNT_6ParamsE:
[----:B------:R-:W0:Y:S01]  /*0000*/  LDC R1, c[0x0][0x28] ;  /* 0x00000a00ff017b82 */ /* 0x000e220000000800 */
[----:B------:R-:W1:Y:S01]  /*0010*/  S2R R4, SR_TID.X ;  /* 0x0000000000047919 */ /* 0x000e620000002100 */
[----:B------:R-:W-:Y:S01]  /*0020*/  ELECT P0, URZ, PT ;  /* 0x00000000003f782f */ /* 0x000fe20003800000 */
[----:B------:R-:W-:Y:S01]  /*0030*/  BSSY B0, `(.L_x_0) ;  /* 0x000000f000007945 */ /* 0x000fe20003800000 */
[--C-:B-1----:R-:W-:Y:S02]  /*0040*/  SHF.R.U32.HI R0, RZ, 0x5, R4.reuse ;  /* 0x00000005ff007819 */ /* 0x102fe40000011604 */
[----:B------:R-:W-:-:S03]  /*0050*/  SHF.R.U32.HI R14, RZ, 0x7, R4 ;  /* 0x00000007ff0e7819 */ /* 0x000fc60000011604 */
[----:B------:R-:W1:Y:S04]  /*0060*/  SHFL.IDX PT, R5, R0, RZ, 0x1f ;  /* 0x00001fff00057589 */ /* 0x000e6800000e0000 */
[----:B------:R2:W3:Y:S01]  /*0070*/  SHFL.IDX PT, R10, R14, RZ, 0x1f ;  /* 0x00001fff0e0a7589 */ /* 0x0004e200000e0000 */
[----:B-1----:R-:W-:-:S13]  /*0080*/  ISETP.NE.OR P0, PT, R5, RZ, !P0 ;  /* 0x000000ff0500720c */ /* 0x002fda0004705670 */
[----:B0-23--:R-:W-:Y:S05]  /*0090*/  @P0 BRA `(.L_x_1) ;  /* 0x0000000000200947 */ /* 0x00dfea0003800000 */
[----:B------:R-:W-:Y:S02]  /*00a0*/  ULDC.64 UR4, c[0x0][0x198] ;  /* 0x0000660000047ab9 */ /* 0x000fe40000000a00 */
[----:B------:R-:W-:Y:S02]  /*00b0*/  UIADD3 UR6, UP0, UR4, 0xf0, URZ ;  /* 0x000000f004067890 */ /* 0x000fe4000ff1e03f */
[----:B------:R-:W-:Y:S02]  /*00c0*/  UIADD3 UR4, UP1, UR4, 0x1f0, URZ ;  /* 0x000001f004047890 */ /* 0x000fe4000ff3e03f */
[----:B------:R-:W-:Y:S02]  /*00d0*/  UIADD3.X UR7, URZ, UR5, URZ, UP0, !UPT ;  /* 0x000000053f077290 */ /* 0x000fe400087fe43f */
[----:B------:R-:W-:-:S07]  /*00e0*/  UIADD3.X UR5, URZ, UR5, URZ, UP1, !UPT ;  /* 0x000000053f057290 */ /* 0x000fce0008ffe43f */
[----:B------:R0:W-:Y:S02]  /*00f0*/  UTMACCTL.PF [UR6] ;  /* 0x00000000060079b9 */ /* 0x0001e40008040000 */
[----:B------:R0:W-:Y:S02]  /*0100*/  UTMACCTL.PF [UR4] ;  /* 0x00000000040079b9 */ /* 0x0001e40008040000 */
[----:B0-----:R-:W-:Y:S01]  /*0110*/  NOP ;  /* 0x0000000000007918 */ /* 0x001fe20000000000 */
.L_x_1:
[----:B------:R-:W-:Y:S05]  /*0120*/  BSYNC B0 ;  /* 0x0000000000007941 */ /* 0x000fea0003800000 */
.L_x_0:
[----:B------:R-:W0:Y:S02]  /*0130*/  SHFL.IDX PT, R2, R0, RZ, 0x1f ;  /* 0x00001fff00027589 */ /* 0x000e2400000e0000 */
[----:B0-----:R-:W-:-:S13]  /*0140*/  ISETP.NE.AND P0, PT, R2, RZ, PT ;  /* 0x000000ff0200720c */ /* 0x001fda0003f05270 */
[----:B------:R-:W-:Y:S05]  /*0150*/  @P0 BRA `(.L_x_2) ;  /* 0x0000000000480947 */ /* 0x000fea0003800000 */
[----:B------:R-:W0:Y:S01]  /*0160*/  S2UR UR8, SR_CgaCtaId ;  /* 0x00000000000879c3 */ /* 0x000e220000008800 */
[----:B------:R-:W-:Y:S01]  /*0170*/  UMOV UR4, 0x400 ;  /* 0x0000040000047882 */ /* 0x000fe20000000000 */
[----:B------:R-:W-:Y:S01]  /*0180*/  UMOV UR5, 0x1 ;  /* 0x0000000100057882 */ /* 0x000fe20000000000 */
[----:B------:R-:W-:Y:S01]  /*0190*/  UMOV UR6, 0x100 ;  /* 0x0000010000067882 */ /* 0x000fe20000000000 */
[----:B------:R-:W-:Y:S01]  /*01a0*/  ELECT P0, URZ, PT ;  /* 0x00000000003f782f */ /* 0x000fe20003800000 */
[----:B------:R-:W-:-:S04]  /*01b0*/  UIADD3 UR6, -UR6, 0x100000, URZ ;  /* 0x0010000006067890 */ /* 0x000fc8000fffe13f */
[----:B------:R-:W-:Y:S02]  /*01c0*/  USHF.L.U32 UR7, UR6, 0xb, URZ ;  /* 0x0000000b06077899 */ /* 0x000fe4000800063f */
[----:B------:R-:W-:Y:S02]  /*01d0*/  USHF.L.U32 UR6, UR6, 0x1, URZ ;  /* 0x0000000106067899 */ /* 0x000fe4000800063f */
[----:B0-----:R-:W-:Y:S02]  /*01e0*/  ULEA UR8, UR8, UR4, 0x18 ;  /* 0x0000000408087291 */ /* 0x001fe4000f8ec03f */
[----:B------:R-:W-:-:S04]  /*01f0*/  UIADD3 UR4, -UR5, 0x100000, URZ ;  /* 0x0010000005047890 */ /* 0x000fc8000fffe13f */
[----:B------:R-:W-:Y:S02]  /*0200*/  USHF.L.U32 UR5, UR4, 0xb, URZ ;  /* 0x0000000b04057899 */ /* 0x000fe4000800063f */
[----:B------:R-:W-:Y:S01]  /*0210*/  USHF.L.U32 UR4, UR4, 0x1, URZ ;  /* 0x0000000104047899 */ /* 0x000fe2000800063f */
[----:B------:R-:W0:Y:S11]  /*0220*/  FENCE.VIEW.ASYNC.S ;  /* 0x00000000000073c6 */ /* 0x000e360000000000 */
[----:B0-----:R0:W1:Y:S01]  /*0230*/  SYNCS.EXCH.64 URZ, [UR8], UR4 ;  /* 0x00000004083f75b2 */ /* 0x0010620008000100 */
[----:B------:R0:W2:Y:S01]  /*0240*/  SYNCS.EXCH.64 URZ, [UR8+0x10], UR6 ;  /* 0x00001006083f75b2 */ /* 0x0000a20008000100 */
[----:B------:R0:W3:Y:S01]  /*0250*/  SYNCS.EXCH.64 URZ, [UR8+0x8], UR4 ;  /* 0x00000804083f75b2 */ /* 0x0000e20008000100 */
[----:B------:R0:W4:Y:S01]  /*0260*/  SYNCS.EXCH.64 URZ, [UR8+0x18], UR6 ;  /* 0x00001806083f75b2 */ /* 0x0001220008000100 */
[----:B------:R-:W-:Y:S01]  /*0270*/  NOP ;  /* 0x0000000000007918 */ /* 0x000fe20000000000 */
.L_x_2:
[----:B------:R-:W5:Y:S01]  /*0280*/  SHFL.IDX PT, R0, R0, RZ, 0x1f ;  /* 0x00001fff00007589 */ /* 0x000f6200000e0000 */
[----:B------:R-:W-:Y:S01]  /*0290*/  ELECT P0, URZ, PT ;  /* 0x00000000003f782f */ /* 0x000fe20003800000 */
[----:B------:R-:W1:Y:S01]  /*02a0*/  LDC R2, c[0x0][0x65c] ;  /* 0x00019700ff027b82 */ /* 0x000e620000000800 */
[----:B0-----:R-:W-:Y:S01]  /*02b0*/  UMOV UR4, 0x20 ;  /* 0x0000002000047882 */ /* 0x001fe20000000000 */
[----:B------:R-:W0:Y:S01]  /*02c0*/  S2R R3, SR_CTAID.Y ;  /* 0x0000000000037919 */ /* 0x000e220000002600 */
[----:B------:R-:W-:Y:S01]  /*02d0*/  NOP ;  /* 0x0000000000007918 */ /* 0x000fe20000000000 */
[----:B------:R-:W-:Y:S01]  /*02e0*/  ISETP.NE.AND P2, PT, R10, RZ, PT ;  /* 0x000000ff0a00720c */ /* 0x000fe20003f45270 */
[----:B------:R-:W-:Y:S01]  /*02f0*/  NOP ;  /* 0x0000000000007918 */ /* 0x000fe20000000000 */
[----:B------:R-:W2:Y:S01]  /*0300*/  S2R R6, SR_CTAID.X ;  /* 0x0000000000067919 */ /* 0x000ea20000002500 */
[----:B------:R-:W-:Y:S01]  /*0310*/  IMAD.MOV.U32 R7, RZ, RZ, RZ ;  /* 0x000000ffff077224 */ /* 0x000fe200078e00ff */
[----:B-----5:R-:W-:-:S02]  /*0320*/  ISETP.NE.OR P0, PT, R0, RZ, !P0 ;  /* 0x000000ff0000720c */ /* 0x020fc40004705670 */
[----:B-1----:R-:W-:-:S04]  /*0330*/  ISETP.NE.AND P3, PT, R2, 0x1, PT ;  /* 0x000000010200780c */ /* 0x002fc80003f65270 */
[----:B------:R-:W-:Y:S02]  /*0340*/  P2R R0, PR, RZ, 0x8 ;  /* 0x00000008ff007803 */ /* 0x000fe40000000000 */
[----:B------:R-:W-:-:S04]  /*0350*/  SHF.R.S32.HI R0, RZ, 0x1f, R5 ;  /* 0x0000001fff007819 */ /* 0x000fc80000011405 */
[----:B------:R-:W-:Y:S01]  /*0360*/  LEA.HI R0, R0, R5, RZ, 0x2 ;  /* 0x0000000500007211 */ /* 0x000fe200078f10ff */
[----:B------:R-:W-:Y:S01]  /*0370*/  VOTEU.ALL UP0, P0 ;  /* 0x00000000003f7886 */ /* 0x000fe20000000000 */
[----:B------:R-:W-:Y:S01]  /*0380*/  VOTEU.ALL UP1, P0 ;  /* 0x00000000003f7886 */ /* 0x000fe20000020000 */
[----:B------:R-:W2:Y:S01]  /*0390*/  @P3 LDC R17, c[0x0][0x10] ;  /* 0x00000400ff113b82 */ /* 0x000ea20000000800 */
[----:B------:R-:W-:Y:S01]  /*03a0*/  LOP3.LUT R0, R0, 0xfffffffc, RZ, 0xc0, !PT ;  /* 0xfffffffc00007812 */ /* 0x000fe200078ec0ff */
[----:B0-----:R-:W-:Y:S01]  /*03b0*/  @P3 IMAD.MOV.U32 R8, RZ, RZ, R3 ;  /* 0x000000ffff083224 */ /* 0x001fe200078e0003 */
[----:B------:R-:W-:Y:S01]  /*03c0*/  @!UP0 UMOV UR6, 0x400 ;  /* 0x0000040000068882 */ /* 0x000fe20000000000 */
[----:B------:R-:W-:-:S04]  /*03d0*/  @!UP0 UIADD3 UR4, -UR4, 0x100000, URZ ;  /* 0x0010000004048890 */ /* 0x000fc8000fffe13f */
[----:B------:R-:W-:Y:S02]  /*03e0*/  @!UP0 USHF.L.U32 UR5, UR4, 0xb, URZ ;  /* 0x0000000b04058899 */ /* 0x000fe4000800063f */
[----:B------:R-:W-:Y:S01]  /*03f0*/  @!UP0 USHF.L.U32 UR4, UR4, 0x1, URZ ;  /* 0x0000000104048899 */ /* 0x000fe2000800063f */
[----:B------:R-:W-:Y:S02]  /*0400*/  @P3 IMAD.MOV.U32 R9, RZ, RZ, RZ ;  /* 0x000000ffff093224 */ /* 0x000fe400078e00ff */
[----:B------:R-:W-:Y:S01]  /*0410*/  IMAD.IADD R0, R5, 0x1, -R0 ;  /* 0x0000000105007824 */ /* 0x000fe200078e0a00 */
[----:B------:R-:W0:Y:S01]  /*0420*/  @!UP0 S2UR UR7, SR_CgaCtaId ;  /* 0x00000000000789c3 */ /* 0x000e220000008800 */
[----:B------:R-:W-:-:S03]  /*0430*/  @P3 IMAD.MOV.U32 R5, RZ, RZ, RZ ;  /* 0x000000ffff053224 */ /* 0x000fc600078e00ff */
[----:B------:R-:W-:-:S04]  /*0440*/  ISETP.NE.AND P1, PT, R0, 0x3, PT ;  /* 0x000000030000780c */ /* 0x000fc80003f25270 */
[----:B------:R-:W1:Y:S01]  /*0450*/  @!P3 LDC R11, c[0x0][0xc] ;  /* 0x00000300ff0bbb82 */ /* 0x000e620000000800 */
[----:B--2---:R-:W-:-:S04]  /*0460*/  @P3 IMAD.WIDE.U32 R16, R6, R17, R8 ;  /* 0x0000001106103225 */ /* 0x004fc800078e0008 */
[----:B------:R-:W-:Y:S01]  /*0470*/  @P3 IMAD.IADD R17, R17, 0x1, R5 ;  /* 0x0000000111113824 */ /* 0x000fe200078e0205 */
[----:B------:R-:W-:Y:S01]  /*0480*/  LOP3.LUT R5, R4, 0x7f, RZ, 0xc0, !PT ;  /* 0x0000007f04057812 */ /* 0x000fe200078ec0ff */
[----:B0-----:R-:W-:Y:S01]  /*0490*/  @!UP0 ULEA UR8, UR7, UR6, 0x18 ;  /* 0x0000000607088291 */ /* 0x001fe2000f8ec03f */
[----:B------:R-:W-:Y:S02]  /*04a0*/  VOTEU.ALL UP0, P0 ;  /* 0x00000000003f7886 */ /* 0x000fe40000000000 */
[----:B------:R-:W-:Y:S01]  /*04b0*/  ULDC UR6, c[0x0][0xc] ;  /* 0x0000030000067ab9 */ /* 0x000fe20000000800 */
[----:B------:R-:W-:Y:S01]  /*04c0*/  ISETP.EQ.OR P0, PT, R0, RZ, !P1 ;  /* 0x000000ff0000720c */ /* 0x000fe20004f02670 */
[----:B------:R-:W-:-:S03]  /*04d0*/  ULDC UR7, c[0x0][0x10] ;  /* 0x0000040000077ab9 */ /* 0x000fc60000000800 */
[C---:B------:R-:W-:Y:S01]  /*04e0*/  ISETP.EQ.AND P0, PT, R10.reuse, RZ, P0 ;  /* 0x000000ff0a00720c */ /* 0x040fe20000702270 */
[----:B------:R-:W-:Y:S02]  /*04f0*/  VIADD R10, R10, 0xffffffff ;  /* 0xffffffff0a0a7836 */ /* 0x000fe40000000000 */
[----:B-1----:R-:W-:Y:S01]  /*0500*/  @!P3 IMAD.WIDE.U32 R8, R11, R3, R6 ;  /* 0x000000030b08b225 */ /* 0x002fe200078e0006 */
[----:B------:R-:W0:Y:S02]  /*0510*/  FENCE.VIEW.ASYNC.S ;  /* 0x00000000000073c6 */ /* 0x000e240000000000 */
[----:B0-----:R-:W3:Y:S01]  /*0520*/  @!UP0 SYNCS.EXCH.64 URZ, [UR8+0x30], UR4 ;  /* 0x00003004083f85b2 */ /* 0x001ee20008000100 */
[----:B------:R-:W-:Y:S02]  /*0530*/  SEL R18, RZ, 0x1, !P0 ;  /* 0x00000001ff127807 */ /* 0x000fe40004000000 */
[----:B------:R-:W-:Y:S01]  /*0540*/  ISETP.GE.U32.AND P1, PT, R10, 0x2, PT ;  /* 0x000000020a00780c */ /* 0x000fe20003f26070 */
[----:B------:R-:W-:-:S02]  /*0550*/  @!P3 IMAD.MOV.U32 R16, RZ, RZ, R8 ;  /* 0x000000ffff10b224 */ /* 0x000fc400078e0008 */
[----:B------:R-:W-:Y:S01]  /*0560*/  @!P3 IMAD.MOV.U32 R17, RZ, RZ, R9 ;  /* 0x000000ffff11b224 */ /* 0x000fe200078e0009 */
[----:B------:R-:W-:Y:S01]  /*0570*/  SEL R18, R18, 0x2, P1 ;  /* 0x0000000212127807 */ /* 0x000fe20000800000 */
[----:B------:R0:W3:Y:S01]  /*0580*/  @!UP1 SYNCS.EXCH.64 URZ, [UR8+0x38], UR4 ;  /* 0x00003804083f95b2 */ /* 0x0000e20008000100 */
[----:B------:R-:W-:Y:S01]  /*0590*/  NOP ;  /* 0x0000000000007918 */ /* 0x000fe20000000000 */
[----:B0-----:R-:W-:-:S03]  /*05a0*/  UIMAD.WIDE.U32 UR4, UR6, UR7, URZ ;  /* 0x00000007060472a5 */ /* 0x001fc6000f8e003f */
[----:B------:R-:W-:Y:S02]  /*05b0*/  ULDC UR6, c[0x0][0x14] ;  /* 0x0000050000067ab9 */ /* 0x000fe40000000800 */
[----:B------:R-:W-:Y:S02]  /*05c0*/  UIMAD.WIDE.U32 UR38, UR4, UR6, URZ ;  /* 0x00000006042672a5 */ /* 0x000fe4000f8e003f */
[----:B------:R-:W-:-:S04]  /*05d0*/  UIMAD UR37, UR5, UR6, URZ ;  /* 0x00000006052572a4 */ /* 0x000fc8000f8e023f */
[----:B------:R-:W-:Y:S01]  /*05e0*/  UIADD3 UR37, UR39, UR37, URZ ;  /* 0x0000002527257290 */ /* 0x000fe2000fffe03f */
[----:B---34-:R-:W-:Y:S06]  /*05f0*/  BAR.SYNC.DEFER_BLOCKING 0x0 ;  /* 0x0000000000007b1d */ /* 0x018fec0000010000 */
[----:B------:R-:W-:Y:S05]  /*0600*/  @!P2 BRA `(.L_x_3) ;  /* 0x00000058007ca947 */ /* 0x000fea0003800000 */
[----:B------:R-:W-:-:S13]  /*0610*/  ISETP.GT.U32.AND P0, PT, R10, 0x1, PT ;  /* 0x000000010a00780c */ /* 0x000fda0003f04070 */
[----:B------:R-:W-:Y:S05]  /*0620*/  @P0 EXIT ;  /* 0x000000000000094d */ /* 0x000fea0003800000 */
[----:B------:R-:W-:Y:S01]  /*0630*/  ULDC.64 UR4, c[0x0][0x650] ;  /* 0x0001940000047ab9 */ /* 0x000fe20000000a00 */
[----:B------:R-:W-:Y:S01]  /*0640*/  PRMT R0, RZ, 0x7610, R0 ;  /* 0x00007610ff007816 */ /* 0x000fe20000000000 */
[----:B------:R-:W-:Y:S01]  /*0650*/  IMAD.MOV.U32 R71, RZ, RZ, -0x1 ;  /* 0xffffffffff477424 */ /* 0x000fe200078e00ff */
[----:B------:R-:W-:Y:S01]  /*0660*/  ISETP.GE.U32.AND P0, PT, R16, UR4, PT ;  /* 0x0000000410007c0c */ /* 0x000fe2000bf06070 */
[----:B------:R-:W-:Y:S02]  /*0670*/  IMAD.MOV.U32 R69, RZ, RZ, -0x1 ;  /* 0xffffffffff457424 */ /* 0x000fe400078e00ff */
[----:B------:R-:W-:Y:S01]  /*0680*/  IMAD.MOV.U32 R19, RZ, RZ, -0x1 ;  /* 0xffffffffff137424 */ /* 0x000fe200078e00ff */
[----:B------:R-:W-:-:S13]  /*0690*/  ISETP.GE.U32.AND.EX P0, PT, R17, UR5, PT, P0 ;  /* 0x0000000511007c0c */ /* 0x000fda000bf06100 */
[----:B------:R-:W-:Y:S05]  /*06a0*/  @P0 BRA `(.L_x_4) ;  /* 0x0000000400580947 */ /* 0x000fea0003800000 */
[----:B------:R-:W0:Y:S01]  /*06b0*/  LDC.64 R20, c[0x0][0x628] ;  /* 0x00018a00ff147b82 */ /* 0x000e220000000a00 */
[----:B------:R-:W-:Y:S02]  /*06c0*/  IMAD.MOV.U32 R8, RZ, RZ, R16 ;  /* 0x000000ffff087224 */ /* 0x000fe400078e0010 */
[----:B------:R-:W-:-:S05]  /*06d0*/  IMAD.MOV.U32 R9, RZ, RZ, R17 ;  /* 0x000000ffff097224 */ /* 0x000fca00078e0011 */
[----:B------:R-:W1:Y:S08]  /*06e0*/  LDC R0, c[0x0][0x630] ;  /* 0x00018c00ff007b82 */ /* 0x000e700000000800 */
[----:B------:R-:W2:Y:S01]  /*06f0*/  LDC.64 R22, c[0x0][0x620] ;  /* 0x00018800ff167b82 */ /* 0x000ea20000000a00 */
[----:B0-----:R-:W-:-:S04]  /*0700*/  ISETP.NE.U32.AND P0, PT, R20, RZ, PT ;  /* 0x000000ff1400720c */ /* 0x001fc80003f05070 */
[----:B------:R-:W-:-:S13]  /*0710*/  ISETP.NE.AND.EX P0, PT, R21, RZ, PT, P0 ;  /* 0x000000ff1500720c */ /* 0x000fda0003f05300 */
[----:B-12---:R-:W-:Y:S05]  /*0720*/  @!P0 BRA `(.L_x_5) ;  /* 0x0000000000288947 */ /* 0x006fea0003800000 */
[----:B------:R-:W0:Y:S02]  /*0730*/  LDC R13, c[0x0][0x634] ;  /* 0x00018d00ff0d7b82 */ /* 0x000e240000000800 */
[----:B0-----:R-:W-:-:S05]  /*0740*/  IADD3 R13, P0, R16, R13, RZ ;  /* 0x0000000d100d7210 */ /* 0x001fca0007f1e0ff */
[----:B------:R-:W-:-:S04]  /*0750*/  IMAD.X R15, RZ, RZ, R17, P0 ;  /* 0x000000ffff0f7224 */ /* 0x000fc800000e0611 */
[----:B------:R-:W-:-:S04]  /*0760*/  IMAD.WIDE.U32 R8, R15, R20, RZ ;  /* 0x000000140f087225 */ /* 0x000fc800078e00ff */
[----:B------:R-:W-:-:S04]  /*0770*/  IMAD.WIDE.U32 R10, P0, R13, R21, R8 ;  /* 0x000000150d0a7225 */ /* 0x000fc80007800008 */
[----:B------:R-:W-:-:S04]  /*0780*/  IMAD.WIDE.U32 R8, R13, R20, RZ ;  /* 0x000000140d087225 */ /* 0x000fc800078e00ff */
[----:B------:R-:W-:Y:S01]  /*0790*/  IMAD.X R13, RZ, RZ, RZ, P0 ;  /* 0x000000ffff0d7224 */ /* 0x000fe200000e06ff */
[----:B------:R-:W-:Y:S01]  /*07a0*/  IADD3 RZ, P0, R9, R10, RZ ;  /* 0x0000000a09ff7210 */ /* 0x000fe20007f1e0ff */
[----:B------:R-:W-:-:S04]  /*07b0*/  IMAD.MOV.U32 R12, RZ, RZ, R11 ;  /* 0x000000ffff0c7224 */ /* 0x000fc800078e000b */
[----:B------:R-:W-:-:S08]  /*07c0*/  IMAD.WIDE.U32.X R8, R15, R21, R12, P0 ;  /* 0x000000150f087225 */ /* 0x000fd000000e040c */
.L_x_5:
[-CC-:B------:R-:W-:Y:S01]  /*07d0*/  SHF.R.U64 R25, R8, R0.reuse, R9.reuse ;  /* 0x0000000008197219 */ /* 0x180fe20000001209 */
[----:B------:R-:W0:Y:S01]  /*07e0*/  LDC R12, c[0x0][0x618] ;  /* 0x00018600ff0c7b82 */ /* 0x000e220000000800 */
[----:B------:R-:W-:Y:S01]  /*07f0*/  SHF.R.U32.HI R7, RZ, R0, R9 ;  /* 0x00000000ff077219 */ /* 0x000fe20000011609 */
[----:B------:R-:W-:Y:S01]  /*0800*/  ULDC UR4, c[0x0][0x150] ;  /* 0x0000540000047ab9 */ /* 0x000fe20000000800 */
[----:B------:R-:W-:Y:S02]  /*0810*/  IADD3 R11, P0, RZ, -R25, RZ ;  /* 0x80000019ff0b7210 */ /* 0x000fe40007f1e0ff */
[----:B------:R-:W-:-:S03]  /*0820*/  I2FP.F32.U32 R0, R6 ;  /* 0x0000000600007245 */ /* 0x000fc60000201000 */
[----:B------:R-:W1:Y:S01]  /*0830*/  LDC.64 R30, c[0x0][0x640] ;  /* 0x00019000ff1e7b82 */ /* 0x000e620000000a00 */
[----:B------:R-:W-:Y:S02]  /*0840*/  IMAD.X R13, RZ, RZ, ~R7, P0 ;  /* 0x000000ffff0d7224 */ /* 0x000fe400000e0e07 */
[----:B------:R-:W-:Y:S01]  /*0850*/  FMUL R0, R0, UR4 ;  /* 0x0000000400007c20 */ /* 0x000fe20008400000 */
[----:B------:R-:W-:Y:S01]  /*0860*/  IMAD.WIDE.U32 R8, R11, R22, R16 ;  /* 0x000000160b087225 */ /* 0x000fe200078e0010 */
[----:B------:R-:W-:-:S03]  /*0870*/  ULDC UR4, c[0x0][0x154] ;  /* 0x0000550000047ab9 */ /* 0x000fc60000000800 */
[----:B------:R-:W-:Y:S01]  /*0880*/  IMAD R10, R13, R22, RZ ;  /* 0x000000160d0a7224 */ /* 0x000fe200078e02ff */
[----:B------:R-:W2:Y:S01]  /*0890*/  LDC R7, c[0x0][0x144] ;  /* 0x00005100ff077b82 */ /* 0x000ea20000000800 */
[----:B------:R-:W3:Y:S02]  /*08a0*/  F2I.U32.TRUNC.NTZ R0, R0 ;  /* 0x0000000000007305 */ /* 0x000ee4000020f000 */
[----:B------:R-:W-:-:S04]  /*08b0*/  IMAD R11, R11, R23, R10 ;  /* 0x000000170b0b7224 */ /* 0x000fc800078e020a */
[----:B------:R-:W-:Y:S01]  /*08c0*/  IMAD.IADD R9, R9, 0x1, R11 ;  /* 0x0000000109097824 */ /* 0x000fe200078e020b */
[----:B------:R-:W4:Y:S01]  /*08d0*/  LDC R24, c[0x0][0x608] ;  /* 0x00018200ff187b82 */ /* 0x000f220000000800 */
[----:B------:R-:W-:-:S03]  /*08e0*/  IMAD.MOV.U32 R11, RZ, RZ, -0x1 ;  /* 0xffffffffff0b7424 */ /* 0x000fc600078e00ff */
[-CC-:B0-----:R-:W-:Y:S02]  /*08f0*/  SHF.R.U64 R22, R8, R12.reuse, R9.reuse ;  /* 0x0000000c08167219 */ /* 0x181fe40000001209 */
[----:B------:R-:W-:Y:S02]  /*0900*/  I2FP.F32.U32 R8, R3 ;  /* 0x0000000300087245 */ /* 0x000fe40000201000 */
[----:B------:R-:W0:Y:S01]  /*0910*/  LDC R28, c[0x0][0x658] ;  /* 0x00019600ff1c7b82 */ /* 0x000e220000000800 */
[----:B-1----:R-:W-:Y:S01]  /*0920*/  ISETP.NE.U32.AND P0, PT, R30, RZ, PT ;  /* 0x000000ff1e00720c */ /* 0x002fe20003f05070 */
[----:B---3--:R-:W-:Y:S02]  /*0930*/  IMAD.MOV R10, RZ, RZ, -R0 ;  /* 0x000000ffff0a7224 */ /* 0x008fe400078e0a00 */
[----:B------:R-:W-:Y:S01]  /*0940*/  FMUL R8, R8, UR4 ;  /* 0x0000000408087c20 */ /* 0x000fe20008400000 */
[----:B------:R-:W-:Y:S02]  /*0950*/  SHF.R.U32.HI R9, RZ, R12, R9 ;  /* 0x0000000cff097219 */ /* 0x000fe40000011609 */
[----:B------:R-:W-:Y:S01]  /*0960*/  ISETP.NE.AND.EX P0, PT, R31, RZ, PT, P0 ;  /* 0x000000ff1f00720c */ /* 0x000fe20003f05300 */
[----:B------:R1:W3:Y:S01]  /*0970*/  F2I.U32.TRUNC.NTZ R15, R8 ;  /* 0x00000008000f7305 */ /* 0x0002e2000020f000 */
[----:B------:R-:W1:Y:S01]  /*0980*/  LDC R20, c[0x0][0x148] ;  /* 0x00005200ff147b82 */ /* 0x000e620000000800 */
[----:B--2---:R-:W-:-:S07]  /*0990*/  IMAD R0, R7, R10, R6 ;  /* 0x0000000a07007224 */ /* 0x004fce00078e0206 */
[----:B------:R-:W2:Y:S01]  /*09a0*/  LDC R26, c[0x0][0x600] ;  /* 0x00018000ff1a7b82 */ /* 0x000ea20000000800 */
[-CC-:B----4-:R-:W-:Y:S02]  /*09b0*/  SHF.R.U64 R32, R22, R24.reuse, R9.reuse ;  /* 0x0000001816207219 */ /* 0x190fe40000001209 */
[----:B------:R-:W-:Y:S02]  /*09c0*/  SHF.R.U32.HI R7, RZ, R24, R9 ;  /* 0x00000018ff077219 */ /* 0x000fe40000011609 */
[----:B------:R-:W-:-:S03]  /*09d0*/  MOV R9, 0x1 ;  /* 0x0000000100097802 */ /* 0x000fc60000000f00 */
[----:B------:R-:W4:Y:S01]  /*09e0*/  LDC R21, c[0x0][0x648] ;  /* 0x00019200ff157b82 */ /* 0x000f220000000800 */
[-C--:B0-----:R-:W-:Y:S02]  /*09f0*/  SHF.L.U32 R6, R11, R28.reuse, RZ ;  /* 0x0000001c0b067219 */ /* 0x081fe400000006ff */
[--C-:B------:R-:W-:Y:S02]  /*0a00*/  SHF.R.U64 R24, R32, R28, R7.reuse ;  /* 0x0000001c20187219 */ /* 0x100fe40000001207 */
[----:B------:R-:W-:Y:S02]  /*0a10*/  LOP3.LUT R13, RZ, R6, RZ, 0x33, !PT ;  /* 0x00000006ff0d7212 */ /* 0x000fe400078e33ff */
[-C--:B------:R-:W-:Y:S01]  /*0a20*/  SHF.R.U32.HI R7, RZ, R28.reuse, R7 ;  /* 0x0000001cff077219 */ /* 0x080fe20000011607 */
[----:B------:R-:W0:Y:S01]  /*0a30*/  LDC R23, c[0x0][0x638] ;  /* 0x00018e00ff177b82 */ /* 0x000e220000000800 */
[----:B------:R-:W-:Y:S01]  /*0a40*/  SHF.L.U32 R12, R9, R28, RZ ;  /* 0x0000001c090c7219 */ /* 0x000fe200000006ff */
[----:B------:R-:W-:-:S06]  /*0a50*/  IMAD.MOV.U32 R6, RZ, RZ, R24 ;  /* 0x000000ffff067224 */ /* 0x000fcc00078e0018 */
[----:B------:R-:W0:Y:S01]  /*0a60*/  LDC R71, c[0x0][0x610] ;  /* 0x00018400ff477b82 */ /* 0x000e220000000800 */
[----:B-1-3--:R-:W-:Y:S05]  /*0a70*/  @!P0 BRA `(.L_x_6) ;  /* 0x0000000000288947 */ /* 0x00afea0003800000 */
[----:B------:R-:W1:Y:S02]  /*0a80*/  LDC R11, c[0x0][0x64c] ;  /* 0x00019300ff0b7b82 */ /* 0x000e640000000800 */
[----:B-1----:R-:W-:-:S05]  /*0a90*/  IADD3 R11, P0, R24, R11, RZ ;  /* 0x0000000b180b7210 */ /* 0x002fca0007f1e0ff */
        /* <DEDUP_REMOVED lines=8> */
.L_x_6:
[----:B----4-:R-:W-:Y:S01]  /*0b20*/  SHF.R.U64 R6, R6, R21, R7 ;  /* 0x0000001506067219 */ /* 0x010fe20000001207 */
[----:B--2---:R-:W-:Y:S01]  /*0b30*/  VIADD R7, R26, 0xffffffff ;  /* 0xffffffff1a077836 */ /* 0x004fe20000000000 */
[----:B------:R-:W-:Y:S01]  /*0b40*/  LOP3.LUT R13, R32, R13, RZ, 0xc0, !PT ;  /* 0x0000000d200d7212 */ /* 0x000fe200078ec0ff */
[----:B------:R-:W-:Y:S02]  /*0b50*/  IMAD.MOV R15, RZ, RZ, -R15 ;  /* 0x000000ffff0f7224 */ /* 0x000fe400078e0a0f */
[----:B------:R-:W-:Y:S02]  /*0b60*/  IMAD.MOV R8, RZ, RZ, -R6 ;  /* 0x000000ffff087224 */ /* 0x000fe400078e0a06 */
[----:B------:R-:W-:Y:S01]  /*0b70*/  IMAD R13, R12, R6, R13 ;  /* 0x000000060c0d7224 */ /* 0x000fe200078e020d */
[----:B------:R-:W-:Y:S01]  /*0b80*/  LOP3.LUT R6, R22, R7, RZ, 0xc0, !PT ;  /* 0x0000000716067212 */ /* 0x000fe200078ec0ff */
[----:B------:R-:W-:Y:S02]  /*0b90*/  @P3 IMAD R0, R20, R15, R3 ;  /* 0x0000000f14003224 */ /* 0x000fe400078e0203 */
[----:B0-----:R-:W-:-:S02]  /*0ba0*/  IMAD R3, R8, R23, R24 ;  /* 0x0000001708037224 */ /* 0x001fc400078e0218 */
[----:B------:R-:W-:Y:S02]  /*0bb0*/  IMAD R71, R13, R71, R0 ;  /* 0x000000470d477224 */ /* 0x000fe400078e0200 */
[----:B------:R-:W-:Y:S02]  /*0bc0*/  IMAD R6, R3, R26, R6 ;  /* 0x0000001a03067224 */ /* 0x000fe400078e0206 */
[----:B------:R-:W-:Y:S02]  /*0bd0*/  IMAD.MOV.U32 R0, RZ, RZ, 0x1 ;  /* 0x00000001ff007424 */ /* 0x000fe400078e00ff */
[----:B------:R-:W-:Y:S01]  /*0be0*/  IMAD.MOV.U32 R19, RZ, RZ, R25 ;  /* 0x000000ffff137224 */ /* 0x000fe200078e0019 */
[----:B------:R-:W-:Y:S02]  /*0bf0*/  SEL R69, R6, R71, !P3 ;  /* 0x0000004706457207 */ /* 0x000fe40005800000 */
[----:B------:R-:W-:-:S07]  /*0c00*/  SEL R71, R71, R6, !P3 ;  /* 0x0000000647477207 */ /* 0x000fce0005800000 */
.L_x_4:
[----:B------:R-:W-:-:S08]  /*0c10*/  NOP ;  /* 0x0000000000007918 */ /* 0x000fd00000000000 */
[----:B------:R-:W0:Y:S02]  /*0c20*/  USETMAXREG.TRY_ALLOC.CTAPOOL UP0, 0xe8 ;  /* 0x000000e8000079c8 */ /* 0x000e240008000600 */
[----:B0-----:R-:W-:-:S13]  /*0c30*/  PLOP3.LUT P0, PT, PT, PT, UP0, 0x80, 0x0 ;  /* 0x000000000000781c */ /* 0x001fda0003f0f008 */
[----:B------:R-:W-:Y:S05]  /*0c40*/  @!P0 BRA `(.L_x_4) ;  /* 0xfffffffc00f08947 */ /* 0x000fea000383ffff */
[----:B------:R-:W-:Y:S01]  /*0c50*/  ULDC.64 UR4, c[0x0][0x598] ;  /* 0x0001660000047ab9 */ /* 0x000fe20000000a00 */
[----:B------:R-:W-:Y:S01]  /*0c60*/  ULDC.64 UR44, c[0x0][0x208] ;  /* 0x00008200002c7ab9 */ /* 0x000fe20000000a00 */
[----:B------:R-:W-:-:S04]  /*0c70*/  ISETP.NE.U32.AND P0, PT, RZ, UR4, PT ;  /* 0x00000004ff007c0c */ /* 0x000fc8000bf05070 */
[----:B------:R-:W-:-:S13]  /*0c80*/  ISETP.NE.AND.EX P0, PT, RZ, UR5, PT, P0 ;  /* 0x00000005ff007c0c */ /* 0x000fda000bf05300 */
[----:B------:R-:W-:Y:S05]  /*0c90*/  @!P0 BRA `(.L_x_7) ;  /* 0x00000000001c8947 */ /* 0x000fea0003800000 */
[----:B------:R-:W0:Y:S02]  /*0ca0*/  LDC.64 R6, c[0x0][0x598] ;  /* 0x00016600ff067b82 */ /* 0x000e240000000a00 */
[----:B0-----:R-:W2:Y:S02]  /*0cb0*/  LDG.E.64 R6, desc[UR44][R6.64] ;  /* 0x0000002c06067981 */ /* 0x001ea4000c1e1b00 */
[----:B--2---:R-:W-:-:S04]  /*0cc0*/  ISETP.NE.U32.AND P0, PT, R6, RZ, PT ;  /* 0x000000ff0600720c */ /* 0x004fc80003f05070 */
[----:B------:R-:W-:-:S13]  /*0cd0*/  ISETP.NE.AND.EX P0, PT, R7, RZ, PT, P0 ;  /* 0x000000ff0700720c */ /* 0x000fda0003f05300 */
[----:B------:R-:W-:Y:S05]  /*0ce0*/  @!P0 BRA `(.L_x_7) ;  /* 0x0000000000088947 */ /* 0x000fea0003800000 */
[----:B------:R0:W5:Y:S01]  /*0cf0*/  LD.E R56, desc[UR44][R6.64] ;  /* 0x0000002c06387980 */ /* 0x000162000c101900 */
[----:B------:R-:W-:Y:S05]  /*0d00*/  BRA `(.L_x_8) ;  /* 0x0000000000247947 */ /* 0x000fea0003800000 */
.L_x_7:
[----:B------:R-:W-:Y:S02]  /*0d10*/  ULDC.64 UR4, c[0x0][0x588] ;  /* 0x0001620000047ab9 */ /* 0x000fe40000000a00 */
[----:B------:R-:W-:-:S04]  /*0d20*/  ISETP.NE.U32.AND P0, PT, RZ, UR4, PT ;  /* 0x00000004ff007c0c */ /* 0x000fc8000bf05070 */
[----:B------:R-:W-:-:S13]  /*0d30*/  ISETP.NE.AND.EX P0, PT, RZ, UR5, PT, P0 ;  /* 0x00000005ff007c0c */ /* 0x000fda000bf05300 */
[----:B------:R-:W-:Y:S05]  /*0d40*/  @!P0 BRA `(.L_x_9) ;  /* 0x00000000000c8947 */ /* 0x000fea0003800000 */
[----:B------:R-:W0:Y:S02]  /*0d50*/  LDC.64 R56, c[0x0][0x588] ;  /* 0x00016200ff387b82 */ /* 0x000e240000000a00 */
[----:B0-----:R1:W5:Y:S01]  /*0d60*/  LDG.E R56, desc[UR44][R56.64] ;  /* 0x0000002c38387981 */ /* 0x001362000c1e1900 */
[----:B------:R-:W-:Y:S05]  /*0d70*/  BRA `(.L_x_8) ;  /* 0x0000000000087947 */ /* 0x000fea0003800000 */
.L_x_9:
[----:B------:R-:W-:Y:S02]  /*0d80*/  ULDC UR4, c[0x0][0x580] ;  /* 0x0001600000047ab9 */ /* 0x000fe40000000800 */
[----:B------:R-:W-:-:S07]  /*0d90*/  IMAD.U32 R56, RZ, RZ, UR4 ;  /* 0x00000004ff387e24 */ /* 0x000fce000f8e00ff */
.L_x_8:
[----:B------:R-:W-:Y:S02]  /*0da0*/  ULDC.64 UR4, c[0x0][0x5a0] ;  /* 0x0001680000047ab9 */ /* 0x000fe40000000a00 */
[----:B------:R-:W-:-:S04]  /*0db0*/  ISETP.NE.U32.AND P0, PT, RZ, UR4, PT ;  /* 0x00000004ff007c0c */ /* 0x000fc8000bf05070 */
[----:B------:R-:W-:-:S13]  /*0dc0*/  ISETP.NE.AND.EX P0, PT, RZ, UR5, PT, P0 ;  /* 0x00000005ff007c0c */ /* 0x000fda000bf05300 */
[----:B------:R-:W-:Y:S05]  /*0dd0*/  @!P0 BRA `(.L_x_10) ;  /* 0x00000000001c8947 */ /* 0x000fea0003800000 */
[----:B0-----:R-:W0:Y:S02]  /*0de0*/  LDC.64 R6, c[0x0][0x5a0] ;  /* 0x00016800ff067b82 */ /* 0x001e240000000a00 */
[----:B0-----:R-:W2:Y:S02]  /*0df0*/  LDG.E.64 R6, desc[UR44][R6.64] ;  /* 0x0000002c06067981 */ /* 0x001ea4000c1e1b00 */
[----:B--2---:R-:W-:-:S04]  /*0e00*/  ISETP.NE.U32.AND P0, PT, R6, RZ, PT ;  /* 0x000000ff0600720c */ /* 0x004fc80003f05070 */
[----:B------:R-:W-:-:S13]  /*0e10*/  ISETP.NE.AND.EX P0, PT, R7, RZ, PT, P0 ;  /* 0x000000ff0700720c */ /* 0x000fda0003f05300 */
[----:B------:R-:W-:Y:S05]  /*0e20*/  @!P0 BRA `(.L_x_10) ;  /* 0x0000000000088947 */ /* 0x000fea0003800000 */
[----:B-1----:R0:W5:Y:S01]  /*0e30*/  LD.E R57, desc[UR44][R6.64] ;  /* 0x0000002c06397980 */ /* 0x002162000c101900 */
[----:B------:R-:W-:Y:S05]  /*0e40*/  BRA `(.L_x_11) ;  /* 0x0000000000247947 */ /* 0x000fea0003800000 */
.L_x_10:
[----:B------:R-:W-:Y:S02]  /*0e50*/  ULDC.64 UR4, c[0x0][0x590] ;  /* 0x0001640000047ab9 */ /* 0x000fe40000000a00 */
[----:B------:R-:W-:-:S04]  /*0e60*/  ISETP.NE.U32.AND P0, PT, RZ, UR4, PT ;  /* 0x00000004ff007c0c */ /* 0x000fc8000bf05070 */
[----:B------:R-:W-:-:S13]  /*0e70*/  ISETP.NE.AND.EX P0, PT, RZ, UR5, PT, P0 ;  /* 0x00000005ff007c0c */ /* 0x000fda000bf05300 */
[----:B------:R-:W-:Y:S05]  /*0e80*/  @!P0 BRA `(.L_x_12) ;  /* 0x00000000000c8947 */ /* 0x000fea0003800000 */
[----:B0-----:R-:W1:Y:S02]  /*0e90*/  LDC.64 R6, c[0x0][0x590] ;  /* 0x00016400ff067b82 */ /* 0x001e640000000a00 */
[----:B-1----:R1:W5:Y:S01]  /*0ea0*/  LDG.E R57, desc[UR44][R6.64] ;  /* 0x0000002c06397981 */ /* 0x002362000c1e1900 */
[----:B------:R-:W-:Y:S05]  /*0eb0*/  BRA `(.L_x_11) ;  /* 0x0000000000087947 */ /* 0x000fea0003800000 */
.L_x_12:
[----:B------:R-:W-:Y:S02]  /*0ec0*/  ULDC UR4, c[0x0][0x584] ;  /* 0x0001610000047ab9 */ /* 0x000fe40000000800 */
[----:B-1----:R-:W-:-:S07]  /*0ed0*/  IMAD.U32 R57, RZ, RZ, UR4 ;  /* 0x00000004ff397e24 */ /* 0x002fce000f8e00ff */
.L_x_11:
[----:B------:R-:W-:-:S13]  /*0ee0*/  LOP3.LUT P0, RZ, R0, 0xff, RZ, 0xc0, !PT ;  /* 0x000000ff00ff7812 */ /* 0x000fda000780c0ff */
[----:B------:R-:W-:Y:S05]  /*0ef0*/  @!P0 EXIT ;  /* 0x000000000000894d */ /* 0x000fea0003800000 */
[----:B01----:R-:W0:Y:S01]  /*0f00*/  LDC.64 R6, c[0x0][0x5c8] ;  /* 0x00017200ff067b82 */ /* 0x003e220000000a00 */
[----:B------:R-:W-:Y:S01]  /*0f10*/  ULDC.64 UR4, c[0x0][0x288] ;  /* 0x0000a20000047ab9 */ /* 0x000fe20000000a00 */
[----:B------:R-:W-:Y:S01]  /*0f20*/  LOP3.LUT R14, R14, 0x1, RZ, 0xc0, !PT ;  /* 0x000000010e0e7812 */ /* 0x000fe200078ec0ff */
[----:B------:R-:W-:Y:S01]  /*0f30*/  IMAD.U32 R3, RZ, RZ, UR4 ;  /* 0x00000004ff037e24 */ /* 0x000fe2000f8e00ff */
[----:B------:R-:W-:Y:S01]  /*0f40*/  UIADD3 UR4, UR5, 0xff, URZ ;  /* 0x000000ff05047890 */ /* 0x000fe2000fffe03f */
[----:B------:R-:W-:Y:S01]  /*0f50*/  SHF.R.U32.HI R0, RZ, 0x2, R4 ;  /* 0x00000002ff007819 */ /* 0x000fe20000011604 */
[----:B------:R-:W-:Y:S01]  /*0f60*/  IMAD.MOV.U32 R8, RZ, RZ, 0x1 ;  /* 0x00000001ff087424 */ /* 0x000fe200078e00ff */
[----:B------:R-:W-:Y:S01]  /*0f70*/  SHF.R.U32.HI R5, RZ, 0x1, R5 ;  /* 0x00000001ff057819 */ /* 0x000fe20000011605 */
[----:B------:R-:W1:Y:S01]  /*0f80*/  LDC R59, c[0x0][0x658] ;  /* 0x00019600ff3b7b82 */ /* 0x000e620000000800 */
[----:B------:R-:W-:Y:S01]  /*0f90*/  USHF.R.S32.HI UR5, URZ, 0x1f, UR4 ;  /* 0x0000001f3f057899 */ /* 0x000fe20008011404 */
[----:B------:R-:W-:Y:S01]  /*0fa0*/  LOP3.LUT R58, R4, 0x3, RZ, 0xc0, !PT ;  /* 0x00000003043a7812 */ /* 0x000fe200078ec0ff */
[----:B------:R-:W-:Y:S01]  /*0fb0*/  IMAD.SHL.U32 R9, R14, 0x40, RZ ;  /* 0x000000400e097824 */ /* 0x000fe200078e00ff */
[----:B------:R-:W-:Y:S01]  /*0fc0*/  LOP3.LUT R0, R0, 0x7, RZ, 0xc0, !PT ;  /* 0x0000000700007812 */ /* 0x000fe200078ec0ff */
[----:B------:R-:W-:Y:S01]  /*0fd0*/  ULEA.HI UR5, UR5, UR4, URZ, 0x8 ;  /* 0x0000000405057291 */ /* 0x000fe2000f8f403f */
[----:B------:R-:W-:Y:S01]  /*0fe0*/  LOP3.LUT R5, R5, 0x30, RZ, 0xc0, !PT ;  /* 0x0000003005057812 */ /* 0x000fe200078ec0ff */
[----:B------:R-:W-:Y:S01]  /*0ff0*/  IMAD R58, R58, -0x2, R3 ;  /* 0xfffffffe3a3a7824 */ /* 0x000fe200078e0203 */
[----:B------:R-:W2:Y:S01]  /*1000*/  LDC R64, c[0x0][0x600] ;  /* 0x00018000ff407b82 */ /* 0x000ea20000000800 */
[--C-:B------:R-:W-:Y:S01]  /*1010*/  LOP3.LUT R22, R9, 0x40, R0.reuse, 0xe2, !PT ;  /* 0x0000004009167812 */ /* 0x100fe200078ee200 */
[----:B------:R-:W-:Y:S01]  /*1020*/  USHF.R.S32.HI UR41, URZ, 0x8, UR5 ;  /* 0x000000083f297899 */ /* 0x000fe20008011405 */
[-C--:B------:R-:W-:Y:S01]  /*1030*/  IADD3 R3, RZ, -R5.reuse, -R0 ;  /* 0x80000005ff037210 */ /* 0x080fe20007ffe800 */
[----:B------:R-:W-:Y:S01]  /*1040*/  IMAD.MOV.U32 R0, RZ, RZ, -0x1 ;  /* 0xffffffffff007424 */ /* 0x000fe200078e00ff */
[----:B------:R-:W-:Y:S01]  /*1050*/  LOP3.LUT R63, R4, 0x80, RZ, 0xc0, !PT ;  /* 0x00000080043f7812 */ /* 0x000fe200078ec0ff */
[----:B------:R-:W-:Y:S01]  /*1060*/  UISETP.LT.AND UP0, UPT, UR41, 0x1, UPT ;  /* 0x000000012900788c */ /* 0x000fe2000bf01270 */
[----:B------:R-:W-:Y:S01]  /*1070*/  LOP3.LUT R22, R22, R5, RZ, 0xfc, !PT ;  /* 0x0000000516167212 */ /* 0x000fe200078efcff */
[C---:B0-----:R-:W-:Y:S01]  /*1080*/  IMAD.SHL.U32 R67, R6.reuse, 0x80, RZ ;  /* 0x0000008006437824 */ /* 0x041fe200078e00ff */
[----:B------:R-:W-:Y:S01]  /*1090*/  SHF.L.U64.HI R66, R6, 0x7, R7 ;  /* 0x0000000706427819 */ /* 0x000fe20000010207 */
[----:B------:R-:W-:Y:S01]  /*10a0*/  IMAD R3, R14, -0x40, R3 ;  /* 0xffffffc00e037824 */ /* 0x000fe200078e0203 */
[----:B------:R-:W-:Y:S01]  /*10b0*/  ULDC UR4, c[0x0][0x284] ;  /* 0x0000a10000047ab9 */ /* 0x000fe20000000800 */
[----:B------:R-:W-:Y:S01]  /*10c0*/  USEL UR42, UR41, 0x1, UP0 ;  /* 0x00000001292a7887 */ /* 0x000fe20008000000 */
[----:B------:R-:W-:Y:S01]  /*10d0*/  SHF.L.U64.HI R66, R67, 0x1, R66 ;  /* 0x0000000143427819 */ /* 0x000fe20000010242 */
[C---:B------:R-:W-:Y:S01]  /*10e0*/  IMAD.SHL.U32 R61, R6.reuse, 0x8, RZ ;  /* 0x00000008063d7824 */ /* 0x040fe200078e00ff */
[----:B------:R-:W-:Y:S01]  /*10f0*/  SHF.L.U64.HI R60, R6, 0x3, R7 ;  /* 0x00000003063c7819 */ /* 0x000fe20000010207 */
[----:B------:R-:W-:Y:S01]  /*1100*/  IMAD.SHL.U32 R62, R4, 0x2, RZ ;  /* 0x00000002043e7824 */ /* 0x000fe200078e00ff */
[-C--:B-1----:R-:W-:Y:S01]  /*1110*/  SHF.L.U32 R0, R0, R59.reuse, RZ ;  /* 0x0000003b00007219 */ /* 0x082fe200000006ff */
[----:B------:R-:W-:Y:S01]  /*1120*/  VIADD R68, R3, UR4 ;  /* 0x0000000403447c36 */ /* 0x000fe20008000000 */
[----:B------:R-:W-:Y:S01]  /*1130*/  SHF.L.U32 R59, R8, R59, RZ ;  /* 0x0000003b083b7219 */ /* 0x000fe200000006ff */
[----:B------:R-:W-:Y:S01]  /*1140*/  IMAD.MOV.U32 R23, RZ, RZ, RZ ;  /* 0x000000ffff177224 */ /* 0x000fe200078e00ff */
[----:B------:R-:W-:Y:S01]  /*1150*/  LOP3.LUT R80, R18, 0x1, RZ, 0xfc, !PT ;  /* 0x0000000112507812 */ /* 0x000fe200078efcff */
[----:B------:R-:W-:Y:S01]  /*1160*/  UIADD3 UR42, UR41, -UR42, URZ ;  /* 0x8000002a292a7290 */ /* 0x000fe2000fffe03f */
[----:B------:R-:W-:Y:S01]  /*1170*/  SHF.R.U32.HI R63, RZ, 0x7, R63 ;  /* 0x00000007ff3f7819 */ /* 0x000fe2000001163f */
[----:B--2---:R-:W-:Y:S01]  /*1180*/  VIADD R64, R64, 0xffffffff ;  /* 0xffffffff40407836 */ /* 0x004fe20000000000 */
[----:B------:R-:W-:Y:S01]  /*1190*/  LOP3.LUT R65, RZ, R0, RZ, 0x33, !PT ;  /* 0x00000000ff417212 */ /* 0x000fe200078e33ff */
[----:B------:R-:W-:Y:S01]  /*11a0*/  UMOV UR36, URZ ;  /* 0x0000003f00247c82 */ /* 0x000fe20008000000 */
[----:B------:R-:W-:Y:S01]  /*11b0*/  SHF.L.U32 R67, R67, 0x1, RZ ;  /* 0x0000000143437819 */ /* 0x000fe200000006ff */
[----:B------:R-:W-:-:S06]  /*11c0*/  UMOV UR40, URZ ;  /* 0x0000003f00287c82 */ /* 0x000fcc0008000000 */
.L_x_94:
[----:B0-----:R-:W0:Y:S01]  /*11d0*/  SHFL.IDX PT, R0, R63, RZ, 0x1f ;  /* 0x00001fff3f007589 */ /* 0x001e2200000e0000 */
[----:B-1----:R-:W1:Y:S01]  /*11e0*/  S2UR UR7, SR_CgaCtaId ;  /* 0x00000000000779c3 */ /* 0x002e620000008800 */
[----:B------:R-:W-:Y:S01]  /*11f0*/  UMOV UR6, 0x400 ;  /* 0x0000040000067882 */ /* 0x000fe20000000000 */
[----:B0-----:R-:W-:Y:S01]  /*1200*/  R2UR UR4, R0 ;  /* 0x00000000000472ca */ /* 0x001fe200000e0000 */
[----:B-1----:R-:W-:-:S12]  /*1210*/  ULEA UR46, UR7, UR6, 0x18 ;  /* 0x00000006072e7291 */ /* 0x002fd8000f8ec03f */
[----:B------:R-:W-:-:S04]  /*1220*/  ULEA.HI UR5, UR4, UR4, URZ, 0x1 ;  /* 0x0000000404057291 */ /* 0x000fc8000f8f083f */
[----:B------:R-:W-:-:S04]  /*1230*/  ULOP3.LUT UR5, UR5, 0x7fffe, URZ, 0xc0, !UPT ;  /* 0x0007fffe05057892 */ /* 0x000fc8000f8ec03f */
[----:B------:R-:W-:-:S03]  /*1240*/  UIADD3 UR5, UR4, -UR5, URZ ;  /* 0x8000000504057290 */ /* 0x000fc6000fffe03f */
[----:B------:R-:W-:Y:S01]  /*1250*/  ULDC UR4, c[0x0][0x28c] ;  /* 0x0000a30000047ab9 */ /* 0x000fe20000000800 */
[----:B------:R-:W-:Y:S01]  /*1260*/  ULEA UR5, UR5, UR46, 0xd ;  /* 0x0000002e05057291 */ /* 0x000fe2000f8e683f */
[----:B------:R-:W-:-:S03]  /*1270*/  ISETP.LT.AND P0, PT, RZ, UR4, PT ;  /* 0x00000004ff007c0c */ /* 0x000fc6000bf01270 */
[----:B------:R-:W-:-:S04]  /*1280*/  UIADD3 UR5, UR5, 0x100, URZ ;  /* 0x0000010005057890 */ /* 0x000fc8000fffe03f */
[----:B------:R-:W-:-:S04]  /*1290*/  USHF.R.U32.HI UR5, URZ, 0x4, UR5 ;  /* 0x000000043f057899 */ /* 0x000fc80008011605 */
[----:B------:R-:W-:-:S04]  /*12a0*/  ULOP3.LUT UR5, UR5, 0x3fff, URZ, 0xc0, !UPT ;  /* 0x00003fff05057892 */ /* 0x000fc8000f8ec03f */
[----:B------:R-:W-:Y:S01]  /*12b0*/  ULOP3.LUT UR43, UR5, 0x10000, URZ, 0xfc, !UPT ;  /* 0x00010000052b7892 */ /* 0x000fe2000f8efc3f */
[----:B--2345:R-:W-:Y:S11]  /*12c0*/  @P0 BRA `(.L_x_13) ;  /* 0x0000000000400947 */ /* 0x03cff60003800000 */
[----:B------:R-:W-:Y:S01]  /*12d0*/  MOV R0, 0x0 ;  /* 0x0000000000007802 */ /* 0x000fe20000000f00 */
[----:B------:R-:W-:Y:S01]  /*12e0*/  ULDC.64 UR4, c[0x4][0x68] ;  /* 0x01001a0000047ab9 */ /* 0x000fe20000000a00 */
[----:B------:R-:W-:Y:S01]  /*12f0*/  ULDC.64 UR6, c[0x4][0x8] ;  /* 0x0100020000067ab9 */ /* 0x000fe20000000a00 */
[----:B------:R-:W-:Y:S01]  /*1300*/  IMAD.U32 R4, RZ, RZ, UR4 ;  /* 0x00000004ff047e24 */ /* 0x000fe2000f8e00ff */
[----:B------:R0:W1:Y:S01]  /*1310*/  LDC.64 R14, c[0x4][R0] ;  /* 0x01000000000e7b82 */ /* 0x0000620000000a00 */
[----:B------:R-:W-:Y:S01]  /*1320*/  IMAD.U32 R5, RZ, RZ, UR5 ;  /* 0x00000005ff057e24 */ /* 0x000fe2000f8e00ff */
[----:B------:R-:W-:Y:S01]  /*1330*/  ULDC.64 UR4, c[0x4][0x70] ;  /* 0x01001c0000047ab9 */ /* 0x000fe20000000a00 */
[----:B------:R-:W-:Y:S02]  /*1340*/  IMAD.U32 R10, RZ, RZ, UR6 ;  /* 0x00000006ff0a7e24 */ /* 0x000fe4000f8e00ff */
[----:B------:R-:W-:Y:S02]  /*1350*/  IMAD.U32 R6, RZ, RZ, UR4 ;  /* 0x00000004ff067e24 */ /* 0x000fe4000f8e00ff */
[----:B------:R-:W-:-:S02]  /*1360*/  IMAD.U32 R7, RZ, RZ, UR5 ;  /* 0x00000005ff077e24 */ /* 0x000fc4000f8e00ff */
[----:B------:R-:W-:Y:S02]  /*1370*/  IMAD.U32 R11, RZ, RZ, UR7 ;  /* 0x00000007ff0b7e24 */ /* 0x000fe4000f8e00ff */
[----:B------:R-:W-:Y:S02]  /*1380*/  IMAD.MOV.U32 R8, RZ, RZ, 0x1e1 ;  /* 0x000001e1ff087424 */ /* 0x000fe400078e00ff */
[----:B------:R-:W-:Y:S02]  /*1390*/  IMAD.MOV.U32 R12, RZ, RZ, 0x1 ;  /* 0x00000001ff0c7424 */ /* 0x000fe400078e00ff */
[----:B0-----:R-:W-:-:S07]  /*13a0*/  IMAD.MOV.U32 R13, RZ, RZ, RZ ;  /* 0x000000ffff0d7224 */ /* 0x001fce00078e00ff */
[----:B------:R-:W-:-:S07]  /*13b0*/  LEPC R20, `(.L_x_13) ;  /* 0x000000001014794e */ /* 0x000fce0000000000 */
[----:B-1---5:R-:W-:Y:S05]  /*13c0*/  CALL.ABS.NOINC R14 ;  /* 0x000000000e007343 */ /* 0x022fea0003c00000 */
.L_x_13:
[----:B------:R-:W-:-:S13]  /*13d0*/  ISETP.NE.AND P0, PT, R80, 0x3, PT ;  /* 0x000000035000780c */ /* 0x000fda0003f05270 */
[----:B------:R-:W-:Y:S05]  /*13e0*/  @!P0 BRA `(.L_x_14) ;  /* 0x0000000000048947 */ /* 0x000fea0003800000 */
[----:B------:R-:W-:Y:S01]  /*13f0*/  BPT.TRAP 0x1 ;  /* 0x000000040000795c */ /* 0x000fe20000300000 */
.L_x_14:
[----:B------:R-:W-:Y:S02]  /*1400*/  IMAD.U32 R3, RZ, RZ, UR40 ;  /* 0x00000028ff037e24 */ /* 0x000fe4000f8e00ff */
[----:B------:R-:W-:-:S03]  /*1410*/  IMAD.U32 R0, RZ, RZ, UR36 ;  /* 0x00000024ff007e24 */ /* 0x000fc6000f8e00ff */
[----:B------:R-:W-:Y:S02]  /*1420*/  LEA R3, R3, UR46, 0x3 ;  /* 0x0000002e03037c11 */ /* 0x000fe4000f8e18ff */
[----:B------:R-:W-:-:S04]  /*1430*/  SHF.L.U32 R0, R0, 0x1f, RZ ;  /* 0x0000001f00007819 */ /* 0x000fc800000006ff */
[----:B------:R0:W1:Y:S01]  /*1440*/  SYNCS.PHASECHK.TRANS64.TRYWAIT P1, [R3+URZ], R0 ;  /* 0x00000000030075a7 */ /* 0x000062000802017f */
[----:B------:R-:W-:Y:S05]  /*1450*/  @!P0 BRA `(.L_x_15) ;  /* 0x0000000000048947 */ /* 0x000fea0003800000 */
[----:B------:R-:W-:Y:S01]  /*1460*/  BPT.TRAP 0x1 ;  /* 0x000000040000795c */ /* 0x000fe20000300000 */
.L_x_15:
[----:B------:R-:W-:-:S05]  /*1470*/  IMAD.U32 R4, RZ, RZ, UR42 ;  /* 0x0000002aff047e24 */ /* 0x000fca000f8e00ff */
[----:B------:R-:W-:Y:S01]  /*1480*/  ISETP.GE.AND P2, PT, R4, 0x1, PT ;  /* 0x000000010400780c */ /* 0x000fe20003f46270 */
[----:B-1----:R-:W-:-:S12]  /*1490*/  @P1 BRA `(.L_x_16) ;  /* 0x0000000000081947 */ /* 0x002fd80003800000 */
[----:B------:R-:W1:Y:S02]  /*14a0*/  SYNCS.PHASECHK.TRANS64.TRYWAIT P1, [R3+URZ], R0 ;  /* 0x00000000030075a7 */ /* 0x000e64000802017f */
[----:B-1----:R-:W-:Y:S05]  /*14b0*/  @!P1 BRA `(.L_x_17) ;  /* 0x0000006000889947 */ /* 0x002fea0003800000 */
.L_x_16:
[----:B------:R-:W-:Y:S05]  /*14c0*/  WARPSYNC.ALL ;  /* 0x0000000000007948 */ /* 0x000fea0003800000 */
[----:B------:R-:W-:Y:S01]  /*14d0*/  UIADD3 UR4, UR46, 0x30100, URZ ;  /* 0x000301002e047890 */ /* 0x000fe2000fffe03f */
[----:B------:R-:W-:Y:S01]  /*14e0*/  WARPGROUP.ARRIVE ;  /* 0x00000000000079c5 */ /* 0x000fe20000000000 */
[----:B------:R-:W-:Y:S02]  /*14f0*/  UIMAD UR6, UR40, 0x1800, UR43 ;  /* 0x00001800280678a4 */ /* 0x000fe4000f8e022b */
[----:B------:R-:W-:Y:S01]  /*1500*/  USHF.R.U32.HI UR4, URZ, 0x4, UR4 ;  /* 0x000000043f047899 */ /* 0x000fe20008011604 */
[----:B------:R-:W-:Y:S01]  /*1510*/  UMOV UR13, 0x40000040 ;  /* 0x40000040000d7882 */ /* 0x000fe20000000000 */
[----:B------:R-:W-:-:S02]  /*1520*/  UMOV UR15, 0x40000040 ;  /* 0x40000040000f7882 */ /* 0x000fc40000000000 */
[----:B------:R-:W-:Y:S01]  /*1530*/  ULOP3.LUT UR4, UR4, 0x3fff, URZ, 0xc0, !UPT ;  /* 0x00003fff04047892 */ /* 0x000fe2000f8ec03f */
[----:B------:R-:W-:Y:S01]  /*1540*/  UMOV UR12, UR6 ;  /* 0x00000006000c7c82 */ /* 0x000fe20008000000 */
[----:B------:R-:W-:Y:S02]  /*1550*/  UIADD3 UR5, UR6, 0x400, URZ ;  /* 0x0000040006057890 */ /* 0x000fe4000fffe03f */
[----:B------:R-:W-:Y:S02]  /*1560*/  ULOP3.LUT UR8, UR4, 0x10000, URZ, 0xfc, !UPT ;  /* 0x0001000004087892 */ /* 0x000fe4000f8efc3f */
[----:B------:R-:W-:Y:S02]  /*1570*/  UIADD3 UR7, UR6, 0x1206, URZ ;  /* 0x0000120606077890 */ /* 0x000fe4000fffe03f */
[----:B------:R-:W-:Y:S02]  /*1580*/  ULEA UR4, UR40, UR8, 0xa ;  /* 0x0000000828047291 */ /* 0x000fe4000f8e503f */
[----:B------:R-:W-:-:S02]  /*1590*/  UIADD3 UR10, UR6, 0x1606, URZ ;  /* 0x00001606060a7890 */ /* 0x000fc4000fffe03f */
[----:B------:R-:W-:-:S03]  /*15a0*/  UIADD3 UR9, UR4, 0x306, URZ ;  /* 0x0000030604097890 */ /* 0x000fc6000fffe03f */
[----:B------:R-:W-:Y:S02]  /*15b0*/  UMOV UR14, UR4 ;  /* 0x00000004000e7c82 */ /* 0x000fe40008000000 */
[----:B------:R-:W-:Y:S01]  /*15c0*/  HGMMA.64x32x16.F32 R40, gdesc[UR12], RZ, !UPT, gsb0 ;  /* 0x006000000c2879f0 */ /* 0x000fe2000c0008ff */
[----:B------:R-:W-:Y:S01]  /*15d0*/  UMOV UR12, UR5 ;  /* 0x00000005000c7c82 */ /* 0x000fe20008000000 */
[----:B------:R-:W-:Y:S01]  /*15e0*/  UMOV UR13, 0x40000040 ;  /* 0x40000040000d7882 */ /* 0x000fe20000000000 */
[----:B------:R-:W-:Y:S01]  /*15f0*/  UIADD3 UR5, UR6, 0x402, URZ ;  /* 0x0000040206057890 */ /* 0x000fe2000fffe03f */
[----:B------:R-:W-:Y:S02]  /*1600*/  WARPGROUP.DEPBAR.LE gsb0, 0x0 ;  /* 0x00008000000079c5 */ /* 0x000fe40000010000 */
[----:B------:R-:W-:-:S06]  /*1610*/  WARPGROUP.ARRIVE ;  /* 0x00000000000079c5 */ /* 0x000fcc0000000000 */
[----:B------:R-:W-:Y:S01]  /*1620*/  HGMMA.64x32x16.F32 R24, gdesc[UR12], RZ, !UPT, gsb0 ;  /* 0x006000000c1879f0 */ /* 0x000fe2000c0008ff */
[----:B------:R-:W-:Y:S02]  /*1630*/  UIADD3 UR12, UR6, 0x2, URZ ;  /* 0x00000002060c7890 */ /* 0x000fe4000fffe03f */
[----:B------:R-:W-:Y:S01]  /*1640*/  UIADD3 UR14, UR4, 0x2, URZ ;  /* 0x00000002040e7890 */ /* 0x000fe2000fffe03f */
[----:B------:R-:W-:Y:S01]  /*1650*/  UMOV UR13, 0x40000040 ;  /* 0x40000040000d7882 */ /* 0x000fe20000000000 */
[----:B------:R-:W-:Y:S01]  /*1660*/  UMOV UR15, 0x40000040 ;  /* 0x40000040000f7882 */ /* 0x000fe20000000000 */
[----:B------:R-:W-:Y:S02]  /*1670*/  WARPGROUP.DEPBAR.LE gsb0, 0x0 ;  /* 0x00008000000079c5 */ /* 0x000fe40000010000 */
[----:B------:R-:W-:-:S06]  /*1680*/  WARPGROUP.ARRIVE ;  /* 0x00000000000079c5 */ /* 0x000fcc0000000000 */
[----:B------:R-:W-:Y:S01]  /*1690*/  HGMMA.64x32x16.F32 R40, gdesc[UR12], R40, gsb0 ;  /* 0x006000000c2879f0 */ /* 0x000fe20008000828 */
[----:B------:R-:W-:Y:S01]  /*16a0*/  UMOV UR12, UR5 ;  /* 0x00000005000c7c82 */ /* 0x000fe20008000000 */
[----:B------:R-:W-:Y:S01]  /*16b0*/  UMOV UR13, 0x40000040 ;  /* 0x40000040000d7882 */ /* 0x000fe20000000000 */
[----:B------:R-:W-:Y:S01]  /*16c0*/  UIADD3 UR5, UR6, 0x404, URZ ;  /* 0x0000040406057890 */ /* 0x000fe2000fffe03f */
[----:B------:R-:W-:Y:S02]  /*16d0*/  WARPGROUP.DEPBAR.LE gsb0, 0x0 ;  /* 0x00008000000079c5 */ /* 0x000fe40000010000 */
[----:B------:R-:W-:-:S06]  /*16e0*/  WARPGROUP.ARRIVE ;  /* 0x00000000000079c5 */ /* 0x000fcc0000000000 */
[----:B------:R-:W-:Y:S01]  /*16f0*/  HGMMA.64x32x16.F32 R24, gdesc[UR12], R24, gsb0 ;  /* 0x006000000c1879f0 */ /* 0x000fe20008000818 */
        /* <DEDUP_REMOVED lines=160> */
[----:B------:R-:W-:Y:S01]  /*2100*/  UMOV UR4, UR7 ;  /* 0x0000000700047c82 */ /* 0x000fe20008000000 */
[----:B------:R-:W-:Y:S01]  /*2110*/  UMOV UR6, UR9 ;  /* 0x0000000900067c82 */ /* 0x000fe20008000000 */
[----:B------:R-:W-:Y:S01]  /*2120*/  UMOV UR7, 0x40000040 ;  /* 0x4000004000077882 */ /* 0x000fe20000000000 */
[----:B------:R-:W-:Y:S02]  /*2130*/  WARPGROUP.DEPBAR.LE gsb0, 0x0 ;  /* 0x00008000000079c5 */ /* 0x000fe40000010000 */
[----:B------:R-:W-:-:S06]  /*2140*/  WARPGROUP.ARRIVE ;  /* 0x00000000000079c5 */ /* 0x000fcc0000000000 */
[----:B------:R-:W-:Y:S01]  /*2150*/  HGMMA.64x32x16.F32 R40, gdesc[UR12], R40, gsb0 ;  /* 0x006000000c2879f0 */ /* 0x000fe20008000828 */
[----:B------:R-:W-:Y:S01]  /*2160*/  UMOV UR12, UR5 ;  /* 0x00000005000c7c82 */ /* 0x000fe20008000000 */
[----:B------:R-:W-:Y:S01]  /*2170*/  UMOV UR13, 0x40000040 ;  /* 0x40000040000d7882 */ /* 0x000fe20000000000 */
[----:B------:R-:W-:Y:S01]  /*2180*/  UMOV UR5, 0x40000040 ;  /* 0x4000004000057882 */ /* 0x000fe20000000000 */
[----:B------:R-:W-:Y:S02]  /*2190*/  WARPGROUP.DEPBAR.LE gsb0, 0x0 ;  /* 0x00008000000079c5 */ /* 0x000fe40000010000 */
[----:B------:R-:W-:-:S06]  /*21a0*/  WARPGROUP.ARRIVE ;  /* 0x00000000000079c5 */ /* 0x000fcc0000000000 */
[----:B------:R-:W-:Y:S03]  /*21b0*/  HGMMA.64x32x16.F32 R24, gdesc[UR12], R24, gsb0 ;  /* 0x006000000c1879f0 */ /* 0x000fe60008000818 */
[----:B------:R-:W-:Y:S02]  /*21c0*/  WARPGROUP.DEPBAR.LE gsb0, 0x0 ;  /* 0x00008000000079c5 */ /* 0x000fe40000010000 */
[----:B------:R-:W-:-:S06]  /*21d0*/  WARPGROUP.ARRIVE ;  /* 0x00000000000079c5 */ /* 0x000fcc0000000000 */
[----:B------:R-:W-:Y:S01]  /*21e0*/  HGMMA.64x32x16.F32 R40, gdesc[UR4], R40, gsb0 ;  /* 0x00600000042879f0 */ /* 0x000fe20008000828 */
[----:B------:R-:W-:Y:S01]  /*21f0*/  UMOV UR4, UR10 ;  /* 0x0000000a00047c82 */ /* 0x000fe20008000000 */
[----:B------:R-:W-:Y:S01]  /*2200*/  UMOV UR5, 0x40000040 ;  /* 0x4000004000057882 */ /* 0x000fe20000000000 */
[----:B------:R-:W-:Y:S02]  /*2210*/  WARPGROUP.DEPBAR.LE gsb0, 0x0 ;  /* 0x00008000000079c5 */ /* 0x000fe40000010000 */
[----:B------:R-:W-:-:S06]  /*2220*/  WARPGROUP.ARRIVE ;  /* 0x00000000000079c5 */ /* 0x000fcc0000000000 */
[----:B------:R-:W-:Y:S03]  /*2230*/  HGMMA.64x32x16.F32 R24, gdesc[UR4], R24, gsb0 ;  /* 0x00600000041879f0 */ /* 0x000fe60008000818 */
[----:B------:R-:W-:Y:S02]  /*2240*/  WARPGROUP.DEPBAR.LE gsb0, 0x0 ;  /* 0x00008000000079c5 */ /* 0x000fe40000010000 */
[----:B------:R-:W-:Y:S05]  /*2250*/  @!P2 BRA `(.L_x_18) ;  /* 0x0000000c00eca947 */ /* 0x000fea0003800000 */
[----:B------:R-:W-:Y:S01]  /*2260*/  UIADD3 UR9, UR40, 0x1, URZ ;  /* 0x0000000128097890 */ /* 0x000fe2000fffe03f */
[----:B01----:R-:W-:Y:S01]  /*2270*/  IMAD.U32 R0, RZ, RZ, UR42 ;  /* 0x0000002aff007e24 */ /* 0x003fe2000f8e00ff */
[----:B------:R-:W-:Y:S02]  /*2280*/  UMOV UR10, UR40 ;  /* 0x00000028000a7c82 */ /* 0x000fe40008000000 */
[----:B------:R-:W-:-:S04]  /*2290*/  UISETP.NE.AND UP0, UPT, UR9, 0x2, UPT ;  /* 0x000000020900788c */ /* 0x000fc8000bf05270 */
[----:B------:R-:W-:Y:S02]  /*22a0*/  USEL UR4, URZ, 0x1, UP0 ;  /* 0x000000013f047887 */ /* 0x000fe40008000000 */
[----:B------:R-:W-:Y:S02]  /*22b0*/  USEL UR9, UR9, URZ, UP0 ;  /* 0x0000003f09097287 */ /* 0x000fe40008000000 */
[----:B------:R-:W-:-:S06]  /*22c0*/  ULOP3.LUT UR4, UR36, UR4, URZ, 0x3c, !UPT ;  /* 0x0000000424047292 */ /* 0x000fcc000f8e3c3f */
[----:B------:R-:W-:-:S07]  /*22d0*/  IMAD.U32 R5, RZ, RZ, UR4 ;  /* 0x00000004ff057e24 */ /* 0x000fce000f8e00ff */
.L_x_25:
[----:B01----:R-:W-:Y:S05]  /*22e0*/  @!P0 BRA `(.L_x_19) ;  /* 0x0000000000048947 */ /* 0x003fea0003800000 */
[----:B------:R-:W-:Y:S01]  /*22f0*/  BPT.TRAP 0x1 ;  /* 0x000000040000795c */ /* 0x000fe20000300000 */
.L_x_19:
[----:B------:R-:W0:Y:S01]  /*2300*/  S2UR UR4, SR_CgaCtaId ;  /* 0x00000000000479c3 */ /* 0x000e220000008800 */
[----:B------:R-:W-:Y:S01]  /*2310*/  UMOV UR11, 0x400 ;  /* 0x00000400000b7882 */ /* 0x000fe20000000000 */
[----:B------:R-:W-:Y:S01]  /*2320*/  SHF.L.U32 R3, R5, 0x1f, RZ ;  /* 0x0000001f05037819 */ /* 0x000fe200000006ff */
[----:B0-----:R-:W-:-:S04]  /*2330*/  ULEA UR11, UR4, UR11, 0x18 ;  /* 0x0000000b040b7291 */ /* 0x001fc8000f8ec03f */
[----:B------:R-:W-:-:S09]  /*2340*/  ULEA UR4, UR9, UR11, 0x3 ;  /* 0x0000000b09047291 */ /* 0x000fd2000f8e183f */
[----:B------:R0:W1:Y:S01]  /*2350*/  SYNCS.PHASECHK.TRANS64.TRYWAIT P1, [UR4], R3 ;  /* 0x00000003ff0075a7 */ /* 0x0000620008020144 */
[----:B------:R-:W-:Y:S05]  /*2360*/  @!P0 BRA `(.L_x_20) ;  /* 0x0000000000048947 */ /* 0x000fea0003800000 */
[----:B------:R-:W-:Y:S01]  /*2370*/  BPT.TRAP 0x1 ;  /* 0x000000040000795c */ /* 0x000fe20000300000 */
.L_x_20:
[----:B-1----:R-:W-:Y:S05]  /*2380*/  @P1 BRA `(.L_x_21) ;  /* 0x0000000000081947 */ /* 0x002fea0003800000 */
[----:B------:R-:W1:Y:S02]  /*2390*/  SYNCS.PHASECHK.TRANS64.TRYWAIT P1, [UR4], R3 ;  /* 0x00000003ff0075a7 */ /* 0x000e640008020144 */
[----:B-1----:R-:W-:Y:S05]  /*23a0*/  @!P1 BRA `(.L_x_22) ;  /* 0x0000005000e09947 */ /* 0x002fea0003800000 */
.L_x_21:
[----:B------:R-:W-:Y:S01]  /*23b0*/  ULEA UR13, UR9, UR8, 0xa ;  /* 0x00000008090d7291 */ /* 0x000fe2000f8e503f */
[----:B------:R-:W-:Y:S01]  /*23c0*/  WARPGROUP.ARRIVE ;  /* 0x00000000000079c5 */ /* 0x000fe20000000000 */
[----:B------:R-:W-:Y:S01]  /*23d0*/  UIMAD UR12, UR9, 0x1800, UR43 ;  /* 0x00001800090c78a4 */ /* 0x000fe2000f8e022b */
[----:B------:R-:W-:Y:S01]  /*23e0*/  UMOV UR7, 0x40000040 ;  /* 0x4000004000077882 */ /* 0x000fe20000000000 */
[----:B------:R-:W-:Y:S02]  /*23f0*/  UMOV UR5, 0x40000040 ;  /* 0x4000004000057882 */ /* 0x000fe40000000000 */
[----:B------:R-:W-:Y:S01]  /*2400*/  UIADD3 UR14, UR12, 0x400, URZ ;  /* 0x000004000c0e7890 */ /* 0x000fe2000fffe03f */
[----:B------:R-:W-:Y:S02]  /*2410*/  UMOV UR6, UR13 ;  /* 0x0000000d00067c82 */ /* 0x000fe40008000000 */
[----:B------:R-:W-:Y:S02]  /*2420*/  UMOV UR4, UR12 ;  /* 0x0000000c00047c82 */ /* 0x000fe40008000000 */
[----:B------:R-:W-:Y:S01]  /*2430*/  HGMMA.64x32x16.F32 R40, gdesc[UR4], R40, gsb0 ;  /* 0x00600000042879f0 */ /* 0x000fe20008000828 */
[----:B------:R-:W-:Y:S01]  /*2440*/  UMOV UR5, 0x40000040 ;  /* 0x4000004000057882 */ /* 0x000fe20000000000 */
[----:B------:R-:W-:Y:S01]  /*2450*/  UMOV UR4, UR14 ;  /* 0x0000000e00047c82 */ /* 0x000fe20008000000 */
[----:B------:R-:W-:Y:S01]  /*2460*/  UIADD3 UR14, UR12, 0x402, URZ ;  /* 0x000004020c0e7890 */ /* 0x000fe2000fffe03f */
[----:B------:R-:W-:-:S02]  /*2470*/  WARPGROUP.DEPBAR.LE gsb0, 0x0 ;  /* 0x00008000000079c5 */ /* 0x000fc40000010000 */
        /* <DEDUP_REMOVED lines=180> */
[----:B------:R-:W-:Y:S02]  /*2fc0*/  WARPGROUP.DEPBAR.LE gsb0, 0x0 ;  /* 0x00008000000079c5 */ /* 0x000fe40000010000 */
[----:B------:R-:W-:-:S06]  /*2fd0*/  WARPGROUP.ARRIVE ;  /* 0x00000000000079c5 */ /* 0x000fcc0000000000 */
[----:B------:R-:W-:Y:S01]  /*2fe0*/  HGMMA.64x32x16.F32 R24, gdesc[UR4], R24, gsb0 ;  /* 0x00600000041879f0 */ /* 0x000fe20008000818 */
[----:B------:R-:W-:Y:S02]  /*2ff0*/  UIADD3 UR6, UR13, 0x306, URZ ;  /* 0x000003060d067890 */ /* 0x000fe4000fffe03f */
[----:B------:R-:W-:Y:S01]  /*3000*/  UIADD3 UR4, UR12, 0x1206, URZ ;  /* 0x000012060c047890 */ /* 0x000fe2000fffe03f */
[----:B------:R-:W-:Y:S01]  /*3010*/  UMOV UR7, 0x40000040 ;  /* 0x4000004000077882 */ /* 0x000fe20000000000 */
[----:B------:R-:W-:Y:S01]  /*3020*/  UMOV UR5, 0x40000040 ;  /* 0x4000004000057882 */ /* 0x000fe20000000000 */
[----:B------:R-:W-:Y:S01]  /*3030*/  UIADD3 UR12, UR12, 0x1606, URZ ;  /* 0x000016060c0c7890 */ /* 0x000fe2000fffe03f */
        /* <DEDUP_REMOVED lines=10> */
[----:B------:R-:W-:Y:S01]  /*30e0*/  BPT.TRAP 0x1 ;  /* 0x000000040000795c */ /* 0x000fe20000300000 */
.L_x_23:
[----:B------:R-:W-:Y:S01]  /*30f0*/  ULEA UR11, UR10, UR11, 0x3 ;  /* 0x0000000b0a0b7291 */ /* 0x000fe2000f8e183f */
[----:B------:R-:W-:-:S03]  /*3100*/  ISETP.GT.U32.AND P1, PT, R18, 0x1, PT ;  /* 0x000000011200780c */ /* 0x000fc60003f24070 */
[----:B------:R-:W-:-:S04]  /*3110*/  UIADD3 UR11, UR11, 0x10, URZ ;  /* 0x000000100b0b7890 */ /* 0x000fc8000fffe03f */
[----:B------:R-:W-:-:S09]  /*3120*/  UPRMT UR11, URZ, 0x654, UR11 ;  /* 0x000006543f0b7896 */ /* 0x000fd2000800000b */
[----:B------:R-:W-:Y:S01]  /*3130*/  SYNCS.ARRIVE.TRANS64.RED.A1T0 RZ, [UR11], RZ ;  /* 0x000000ffffff79a7 */ /* 0x000fe2000810040b */
[----:B------:R-:W-:Y:S05]  /*3140*/  @P1 BRA `(.L_x_24) ;  /* 0x0000000000041947 */ /* 0x000fea0003800000 */
[----:B------:R-:W-:Y:S01]  /*3150*/  BPT.TRAP 0x1 ;  /* 0x000000040000795c */ /* 0x000fe20000300000 */
.L_x_24:
[----:B------:R-:W-:Y:S01]  /*3160*/  UIADD3 UR9, UR9, 0x1, URZ ;  /* 0x0000000109097890 */ /* 0x000fe2000fffe03f */
[C---:B------:R-:W-:Y:S01]  /*3170*/  ISETP.GT.AND P1, PT, R0.reuse, 0x1, PT ;  /* 0x000000010000780c */ /* 0x040fe20003f24270 */
[----:B------:R-:W-:Y:S01]  /*3180*/  UIADD3 UR10, UR10, 0x1, URZ ;  /* 0x000000010a0a7890 */ /* 0x000fe2000fffe03f */
[----:B------:R-:W-:Y:S01]  /*3190*/  VIADD R0, R0, 0xffffffff ;  /* 0xffffffff00007836 */ /* 0x000fe20000000000 */
[----:B------:R-:W-:Y:S02]  /*31a0*/  UISETP.NE.AND UP0, UPT, UR9, 0x2, UPT ;  /* 0x000000020900788c */ /* 0x000fe4000bf05270 */
[----:B------:R-:W-:Y:S02]  /*31b0*/  UISETP.NE.AND UP1, UPT, UR10, 0x2, UPT ;  /* 0x000000020a00788c */ /* 0x000fe4000bf25270 */
[----:B------:R-:W-:Y:S02]  /*31c0*/  USEL UR4, URZ, 0x1, UP0 ;  /* 0x000000013f047887 */ /* 0x000fe40008000000 */
[----:B------:R-:W-:-:S02]  /*31d0*/  USEL UR9, UR9, URZ, UP0 ;  /* 0x0000003f09097287 */ /* 0x000fc40008000000 */
[----:B------:R-:W-:Y:S02]  /*31e0*/  USEL UR10, UR10, URZ, UP1 ;  /* 0x0000003f0a0a7287 */ /* 0x000fe40008800000 */
[----:B------:R-:W-:Y:S01]  /*31f0*/  LOP3.LUT R5, R5, UR4, RZ, 0x3c, !PT ;  /* 0x0000000405057c12 */ /* 0x000fe2000f8e3cff */
[----:B------:R-:W-:Y:S09]  /*3200*/  @P1 BRA `(.L_x_25) ;  /* 0xfffffff000341947 */ /* 0x000ff2000383ffff */
.L_x_18:
[----:B01----:R-:W0:Y:S02]  /*3210*/  LDC R0, c[0x0][0x28c] ;  /* 0x0000a300ff007b82 */ /* 0x003e240000000800 */
[----:B0-----:R-:W-:-:S13]  /*3220*/  ISETP.GE.AND P1, PT, R0, 0x1, PT ;  /* 0x000000010000780c */ /* 0x001fda0003f26270 */
[----:B------:R-:W-:Y:S05]  /*3230*/  @!P1 BRA `(.L_x_26) ;  /* 0x0000000000389947 */ /* 0x000fea0003800000 */
[----:B------:R-:W-:Y:S05]  /*3240*/  @!P0 BRA `(.L_x_27) ;  /* 0x0000000000048947 */ /* 0x000fea0003800000 */
[----:B------:R-:W-:Y:S01]  /*3250*/  BPT.TRAP 0x1 ;  /* 0x000000040000795c */ /* 0x000fe20000300000 */
.L_x_27:
[----:B------:R-:W0:Y:S01]  /*3260*/  S2UR UR6, SR_CgaCtaId ;  /* 0x00000000000679c3 */ /* 0x000e220000008800 */
[----:B------:R-:W-:Y:S01]  /*3270*/  UIADD3 UR4, UR42, UR40, URZ ;  /* 0x000000282a047290 */ /* 0x000fe2000fffe03f */
[----:B------:R-:W-:Y:S01]  /*3280*/  ISETP.GT.U32.AND P0, PT, R18, 0x1, PT ;  /* 0x000000011200780c */ /* 0x000fe20003f04070 */
[----:B------:R-:W-:Y:S02]  /*3290*/  UMOV UR5, 0x400 ;  /* 0x0000040000057882 */ /* 0x000fe40000000000 */
[----:B------:R-:W-:-:S04]  /*32a0*/  USHF.L.U32 UR4, UR4, 0x3, URZ ;  /* 0x0000000304047899 */ /* 0x000fc8000800063f */
[----:B------:R-:W-:Y:S02]  /*32b0*/  ULOP3.LUT UR4, UR4, 0x8, URZ, 0xc0, !UPT ;  /* 0x0000000804047892 */ /* 0x000fe4000f8ec03f */
[----:B0-----:R-:W-:-:S04]  /*32c0*/  ULEA UR5, UR6, UR5, 0x18 ;  /* 0x0000000506057291 */ /* 0x001fc8000f8ec03f */
[----:B------:R-:W-:-:S04]  /*32d0*/  UIADD3 UR4, UR5, 0x10, UR4 ;  /* 0x0000001005047890 */ /* 0x000fc8000fffe004 */
[----:B------:R-:W-:-:S09]  /*32e0*/  UPRMT UR4, URZ, 0x654, UR4 ;  /* 0x000006543f047896 */ /* 0x000fd20008000004 */
[----:B------:R-:W-:Y:S01]  /*32f0*/  SYNCS.ARRIVE.TRANS64.RED.A1T0 RZ, [UR4], RZ ;  /* 0x000000ffffff79a7 */ /* 0x000fe20008100404 */
[----:B------:R-:W-:Y:S05]  /*3300*/  @P0 BRA `(.L_x_26) ;  /* 0x0000000000040947 */ /* 0x000fea0003800000 */
[----:B------:R-:W-:Y:S01]  /*3310*/  BPT.TRAP 0x1 ;  /* 0x000000040000795c */ /* 0x000fe20000300000 */
.L_x_26:
[----:B------:R-:W-:Y:S01]  /*3320*/  IMAD.SHL.U32 R3, R69, 0x20, RZ ;  /* 0x0000002045037824 */ /* 0x000fe200078e00ff */
[----:B------:R-:W-:Y:S01]  /*3330*/  SHF.R.S32.HI R11, RZ, 0x1f, R19 ;  /* 0x0000001fff0b7819 */ /* 0x000fe20000011413 */
[----:B------:R-:W-:Y:S01]  /*3340*/  ULDC UR6, c[0x0][0x288] ;  /* 0x0000a20000067ab9 */ /* 0x000fe20000000800 */
[----:B------:R-:W-:Y:S01]  /*3350*/  ULDC.64 UR4, c[0x0][0x5d0] ;  /* 0x0001740000047ab9 */ /* 0x000fe20000000a00 */
[----:B------:R-:W-:Y:S01]  /*3360*/  IMAD R69, R71, 0xc0, RZ ;  /* 0x000000c047457824 */ /* 0x000fe200078e02ff */
[----:B------:R-:W-:Y:S01]  /*3370*/  LOP3.LUT R4, R3, 0x6, R62, 0xf8, !PT ;  /* 0x0000000603047812 */ /* 0x000fe200078ef83e */
[----:B------:R-:W-:Y:S01]  /*3380*/  IMAD R0, R11, UR4, RZ ;  /* 0x000000040b007c24 */ /* 0x000fe2000f8e02ff */
[----:B------:R-:W-:Y:S02]  /*3390*/  ISETP.GE.AND P0, PT, R3, UR6, PT ;  /* 0x0000000603007c0c */ /* 0x000fe4000bf06270 */
[----:B------:R-:W-:Y:S01]  /*33a0*/  SHF.R.S32.HI R5, RZ, 0x1f, R4 ;  /* 0x0000001fff057819 */ /* 0x000fe20000011404 */
[C---:B------:R-:W-:Y:S01]  /*33b0*/  IMAD R9, R19.reuse, UR5, R0 ;  /* 0x0000000513097c24 */ /* 0x040fe2000f8e0200 */
[----:B------:R-:W-:Y:S01]  /*33c0*/  MOV R0, 0xffffffff ;  /* 0xffffffff00007802 */ /* 0x000fe20000000f00 */
[----:B------:R-:W-:Y:S01]  /*33d0*/  IMAD.WIDE.U32 R6, R19, UR4, R4 ;  /* 0x0000000413067c25 */ /* 0x000fe2000f8e0004 */
[----:B------:R-:W-:-:S02]  /*33e0*/  ULDC UR4, c[0x0][0x284] ;  /* 0x0000a10000047ab9 */ /* 0x000fc40000000800 */
[----:B------:R-:W-:Y:S01]  /*33f0*/  ISETP.GE.OR P0, PT, R69, UR4, P0 ;  /* 0x0000000445007c0c */ /* 0x000fe20008706670 */
[----:B------:R-:W-:-:S12]  /*3400*/  IMAD.IADD R7, R7, 0x1, R9 ;  /* 0x0000000107077824 */ /* 0x000fd800078e0209 */
[----:B------:R-:W-:Y:S05]  /*3410*/  @P0 BRA `(.L_x_28) ;  /* 0x00000024004c0947 */ /* 0x000fea0003800000 */
[----:B------:R-:W0:Y:S01]  /*3420*/  LDC.64 R12, c[0x0][0x5c8] ;  /* 0x00017200ff0c7b82 */ /* 0x000e220000000a00 */
[----:B-----5:R-:W-:Y:S01]  /*3430*/  FSETP.NEU.AND P1, PT, R57, RZ, PT ;  /* 0x000000ff3900720b */ /* 0x020fe20003f2d000 */
[----:B------:R-:W-:Y:S01]  /*3440*/  IMAD.WIDE R70, R71, 0xc0, R22 ;  /* 0x000000c047467825 */ /* 0x000fe200078e0216 */
[----:B------:R-:W-:Y:S03]  /*3450*/  BSSY B0, `(.L_x_28) ;  /* 0x000024f000007945 */ /* 0x000fe60003800000 */
[----:B------:R-:W-:Y:S02]  /*3460*/  IMAD.IADD R69, R68, 0x1, -R69 ;  /* 0x0000000144457824 */ /* 0x000fe400078e0a45 */
[----:B------:R-:W-:-:S03]  /*3470*/  IMAD.IADD R3, R58, 0x1, -R3 ;  /* 0x000000013a037824 */ /* 0x000fc600078e0a03 */
[----:B------:R-:W-:-:S04]  /*3480*/  ISETP.GT.AND P3, PT, R69, RZ, PT ;  /* 0x000000ff4500720c */ /* 0x000fc80003f64270 */
[----:B------:R-:W-:Y:S01]  /*3490*/  ISETP.GT.AND P0, PT, R3, RZ, P3 ;  /* 0x000000ff0300720c */ /* 0x000fe20001f04270 */
[-C--:B0-----:R-:W-:Y:S02]  /*34a0*/  IMAD R8, R71, R12.reuse, RZ ;  /* 0x0000000c47087224 */ /* 0x081fe400078e02ff */
[----:B------:R-:W-:-:S04]  /*34b0*/  IMAD.WIDE.U32 R78, R70, R12, R6 ;  /* 0x0000000c464e7225 */ /* 0x000fc800078e0006 */
[----:B------:R-:W-:-:S04]  /*34c0*/  IMAD R7, R70, R13, R8 ;  /* 0x0000000d46077224 */ /* 0x000fc800078e0208 */
[----:B------:R-:W-:Y:S01]  /*34d0*/  IMAD.IADD R83, R79, 0x1, R7 ;  /* 0x000000014f537824 */ /* 0x000fe200078e0207 */
[----:B------:R-:W-:Y:S06]  /*34e0*/  @!P1 BRA `(.L_x_29) ;  /* 0x0000001800849947 */ /* 0x000fec0003800000 */
[----:B------:R-:W0:Y:S01]  /*34f0*/  LDC.64 R8, c[0x0][0x5b8] ;  /* 0x00016e00ff087b82 */ /* 0x000e220000000a00 */
[----:B------:R-:W-:-:S07]  /*3500*/  ULDC.64 UR4, c[0x0][0x5c0] ;  /* 0x0001700000047ab9 */ /* 0x000fce0000000a00 */
[----:B------:R-:W1:Y:S08]  /*3510*/  LDC.64 R14, c[0x0][0x5b0] ;  /* 0x00016c00ff0e7b82 */ /* 0x000e700000000a00 */
[----:B------:R-:W2:Y:S01]  /*3520*/  LDC.64 R6, c[0x0][0x5a8] ;  /* 0x00016a00ff067b82 */ /* 0x000ea20000000a00 */
[----:B0-----:R-:W-:-:S04]  /*3530*/  IMAD R10, R11, R8, RZ ;  /* 0x000000080b0a7224 */ /* 0x001fc800078e02ff */
[C---:B------:R-:W-:Y:S02]  /*3540*/  IMAD R9, R19.reuse, R9, R10 ;  /* 0x0000000913097224 */ /* 0x040fe400078e020a */
[----:B------:R-:W-:-:S04]  /*3550*/  IMAD.WIDE.U32 R10, R19, R8, R4 ;  /* 0x00000008130a7225 */ /* 0x000fc800078e0004 */
[----:B-1----:R-:W-:Y:S02]  /*3560*/  IMAD R12, R71, R14, RZ ;  /* 0x0000000e470c7224 */ /* 0x002fe400078e02ff */
[----:B------:R-:W-:Y:S02]  /*3570*/  IMAD.IADD R13, R11, 0x1, R9 ;  /* 0x000000010b0d7824 */ /* 0x000fe400078e0209 */
[----:B------:R-:W-:Y:S02]  /*3580*/  IMAD R81, R70, R15, R12 ;  /* 0x0000000f46517224 */ /* 0x000fe400078e020c */
[----:B------:R-:W-:-:S04]  /*3590*/  IMAD.MOV.U32 R12, RZ, RZ, R10 ;  /* 0x000000ffff0c7224 */ /* 0x000fc800078e000a */
[----:B------:R-:W-:-:S04]  /*35a0*/  IMAD.WIDE.U32 R20, R70, R14, R12 ;  /* 0x0000000e46147225 */ /* 0x000fc800078e000c */
[----:B------:R-:W-:Y:S01]  /*35b0*/  IMAD.IADD R21, R21, 0x1, R81 ;  /* 0x0000000115157824 */ /* 0x000fe200078e0251 */
[----:B--2---:R-:W-:-:S04]  /*35c0*/  LEA R72, P1, R20, R6, 0x1 ;  /* 0x0000000614487211 */ /* 0x004fc800078208ff */
[----:B------:R-:W-:-:S05]  /*35d0*/  LEA.HI.X R73, R20, R7, R21, 0x1, P1 ;  /* 0x0000000714497211 */ /* 0x000fca00008f0c15 */
[----:B------:R0:W2:Y:S01]  /*35e0*/  @P0 LDG.E.LTC128B.U16 R79, desc[UR44][R72.64] ;  /* 0x0000002c484f0981 */ /* 0x0000a2000c1e1520 */
[----:B------:R-:W-:Y:S01]  /*35f0*/  IMAD.WIDE.U32 R74, R70, R14, R4 ;  /* 0x0000000e464a7225 */ /* 0x000fe200078e0004 */
[----:B------:R-:W-:Y:S03]  /*3600*/  BSSY B1, `(.L_x_30) ;  /* 0x0000012000017945 */ /* 0x000fe60003800000 */
[----:B------:R-:W-:Y:S02]  /*3610*/  IMAD.IADD R75, R81, 0x1, R75 ;  /* 0x00000001514b7824 */ /* 0x000fe400078e024b */
[----:B------:R-:W-:-:S04]  /*3620*/  IMAD.WIDE.U32 R76, R19, R8, R74 ;  /* 0x00000008134c7225 */ /* 0x000fc800078e004a */
[----:B0-----:R-:W-:Y:S01]  /*3630*/  IMAD.SHL.U32 R72, R14, 0x8, RZ ;  /* 0x000000080e487824 */ /* 0x001fe200078e00ff */
[----:B------:R-:W-:Y:S01]  /*3640*/  LEA R74, P2, R76, R6, 0x1 ;  /* 0x000000064c4a7211 */ /* 0x000fe200078408ff */
[----:B--2---:R-:W-:-:S05]  /*3650*/  HADD2.F32 R20, -RZ, R79.H0_H0 ;  /* 0x2000004fff147230 */ /* 0x004fca0000004100 */
[----:B------:R-:W-:Y:S01]  /*3660*/  FMUL R21, R20, R57 ;  /* 0x0000003914157220 */ /* 0x000fe20000400000 */
[----:B------:R-:W-:-:S03]  /*3670*/  LEA R20, P1, R78, UR4, 0x1 ;  /* 0x000000044e147c11 */ /* 0x000fc6000f8208ff */
[----:B------:R-:W-:Y:S01]  /*3680*/  FFMA R21, R40, R56, R21 ;  /* 0x0000003828157223 */ /* 0x000fe20000000015 */
[----:B------:R-:W-:-:S04]  /*3690*/  IMAD.IADD R40, R9, 0x1, R77 ;  /* 0x0000000109287824 */ /* 0x000fc800078e024d */
[----:B------:R-:W-:Y:S02]  /*36a0*/  F2FP.F16.F32.PACK_AB R73, RZ, R21 ;  /* 0x00000015ff49723e */ /* 0x000fe400000000ff */
[----:B------:R-:W-:Y:S02]  /*36b0*/  LEA.HI.X R21, R78, UR5, R83, 0x1, P1 ;  /* 0x000000054e157c11 */ /* 0x000fe400088f0c53 */
[----:B------:R-:W-:Y:S02]  /*36c0*/  ISETP.GT.AND P1, PT, R3, 0x1, P3 ;  /* 0x000000010300780c */ /* 0x000fe40001f24270 */
[----:B------:R-:W-:Y:S01]  /*36d0*/  LEA.HI.X R75, R76, R7, R40, 0x1, P2 ;  /* 0x000000074c4b7211 */ /* 0x000fe200010f0c28 */
[----:B------:R0:W-:Y:S02]  /*36e0*/  @P0 STG.E.U16 desc[UR44][R20.64], R73 ;  /* 0x0000004914000986 */ /* 0x0001e4000c10152c */
[----:B0-----:R-:W-:-:S08]  /*36f0*/  SHF.L.U64.HI R73, R14, 0x3, R15 ;  /* 0x000000030e497819 */ /* 0x001fd0000001020f */
[----:B------:R-:W-:Y:S05]  /*3700*/  @!P1 BRA `(.L_x_31) ;  /* 0x0000000000049947 */ /* 0x000fea0003800000 */
[----:B------:R0:W5:Y:S02]  /*3710*/  LDG.E.LTC128B.U16 R79, desc[UR44][R74.64+0x2] ;  /* 0x0000022c4a4f7981 */ /* 0x000164000c1e1520 */
.L_x_31:
[----:B------:R-:W-:Y:S05]  /*3720*/  BSYNC B1 ;  /* 0x0000000000017941 */ /* 0x000fea0003800000 */
.L_x_30:
[----:B-----5:R-:W-:Y:S01]  /*3730*/  HADD2.F32 R40, -RZ, R79.H0_H0 ;  /* 0x2000004fff287230 */ /* 0x020fe20000004100 */
[----:B------:R-:W-:Y:S01]  /*3740*/  ISETP.GT.AND P0, PT, R69, 0x8, PT ;  /* 0x000000084500780c */ /* 0x000fe20003f04270 */
[----:B------:R-:W-:-:S04]  /*3750*/  IMAD.WIDE.U32 R82, R70, R14, R72 ;  /* 0x0000000e46527225 */ /* 0x000fc800078e0048 */
[----:B------:R-:W-:Y:S01]  /*3760*/  FMUL R40, R40, R57 ;  /* 0x0000003928287220 */ /* 0x000fe20000400000 */
[----:B------:R-:W-:Y:S01]  /*3770*/  IMAD.IADD R81, R81, 0x1, R83 ;  /* 0x0000000151517824 */ /* 0x000fe200078e0253 */
[----:B------:R-:W-:Y:S02]  /*3780*/  IADD3 R76, P4, R10, R82, RZ ;  /* 0x000000520a4c7210 */ /* 0x000fe40007f9e0ff */
[----:B------:R-:W-:Y:S01]  /*3790*/  FFMA R41, R41, R56, R40 ;  /* 0x0000003829297223 */ /* 0x000fe20000000028 */
[----:B------:R-:W-:Y:S02]  /*37a0*/  ISETP.GT.AND P2, PT, R3, RZ, P0 ;  /* 0x000000ff0300720c */ /* 0x000fe40000744270 */
[----:B------:R-:W-:Y:S01]  /*37b0*/  IMAD.X R77, R81, 0x1, R13, P4 ;  /* 0x00000001514d7824 */ /* 0x000fe200020e060d */
[----:B------:R-:W-:Y:S02]  /*37c0*/  LEA R40, P4, R76, R6, 0x1 ;  /* 0x000000064c287211 */ /* 0x000fe400078808ff */
[----:B------:R-:W-:-:S02]  /*37d0*/  F2FP.F16.F32.PACK_AB R78, RZ, R41 ;  /* 0x00000029ff4e723e */ /* 0x000fc400000000ff */
[----:B------:R-:W-:Y:S02]  /*37e0*/  LEA.HI.X R41, R76, R7, R77, 0x1, P4 ;  /* 0x000000074c297211 */ /* 0x000fe400020f0c4d */
[----:B------:R-:W-:Y:S02]  /*37f0*/  PRMT R83, R78, 0x7610, R83 ;  /* 0x000076104e537816 */ /* 0x000fe40000000053 */
[----:B------:R-:W-:-:S03]  /*3800*/  PRMT R78, R79, 0x7610, R78 ;  /* 0x000076104f4e7816 */ /* 0x000fc6000000004e */
[----:B------:R1:W-:Y:S04]  /*3810*/  @P1 STG.E.U16 desc[UR44][R20.64+0x2], R83 ;  /* 0x0000025314001986 */ /* 0x0003e8000c10152c */
[----:B------:R2:W3:Y:S01]  /*3820*/  @P2 LDG.E.LTC128B.U16 R78, desc[UR44][R40.64] ;  /* 0x0000002c284e2981 */ /* 0x0004e2000c1e1520 */
[----:B------:R-:W-:Y:S01]  /*3830*/  IADD3 R82, P1, R4, R82, RZ ;  /* 0x0000005204527210 */ /* 0x000fe20007f3e0ff */
[----:B------:R-:W-:Y:S01]  /*3840*/  IMAD.SHL.U32 R79, R61, 0x2, RZ ;  /* 0x000000023d4f7824 */ /* 0x000fe200078e00ff */
[----:B------:R-:W-:Y:S03]  /*3850*/  BSSY B1, `(.L_x_32) ;  /* 0x0000011000017945 */ /* 0x000fe60003800000 */
[----:B-1----:R-:W-:Y:S01]  /*3860*/  IMAD.X R83, R5, 0x1, R81, P1 ;  /* 0x0000000105537824 */ /* 0x002fe200008e0651 */
[----:B------:R-:W-:-:S02]  /*3870*/  SHF.L.U64.HI R81, R61, 0x1, R60 ;  /* 0x000000013d517819 */ /* 0x000fc4000001023c */
[----:B------:R-:W-:Y:S01]  /*3880*/  ISETP.GT.AND P1, PT, R3, 0x1, P0 ;  /* 0x000000010300780c */ /* 0x000fe20000724270 */
[----:B------:R-:W-:-:S03]  /*3890*/  IMAD.WIDE.U32 R82, R19, R8, R82 ;  /* 0x0000000813527225 */ /* 0x000fc600078e0052 */
[----:B--2---:R-:W-:Y:S01]  /*38a0*/  LEA R40, P5, R82, R6, 0x1 ;  /* 0x0000000652287211 */ /* 0x004fe200078a08ff */
[----:B---3--:R-:W-:-:S05]  /*38b0*/  HADD2.F32 R76, -RZ, R78.H0_H0 ;  /* 0x2000004eff4c7230 */ /* 0x008fca0000004100 */
[----:B------:R-:W-:Y:S01]  /*38c0*/  FMUL R77, R76, R57 ;  /* 0x000000394c4d7220 */ /* 0x000fe20000400000 */
[----:B------:R-:W-:-:S03]  /*38d0*/  IADD3 R76, P4, R79, R20, RZ ;  /* 0x000000144f4c7210 */ /* 0x000fc60007f9e0ff */
[----:B------:R-:W-:Y:S01]  /*38e0*/  FFMA R77, R42, R56, R77 ;  /* 0x000000382a4d7223 */ /* 0x000fe2000000004d */
[----:B------:R-:W-:-:S04]  /*38f0*/  IMAD.IADD R42, R9, 0x1, R83 ;  /* 0x00000001092a7824 */ /* 0x000fc800078e0253 */
[----:B------:R-:W-:Y:S01]  /*3900*/  F2FP.F16.F32.PACK_AB R83, RZ, R77 ;  /* 0x0000004dff53723e */ /* 0x000fe200000000ff */
[----:B------:R-:W-:Y:S01]  /*3910*/  IMAD.X R77, R81, 0x1, R21, P4 ;  /* 0x00000001514d7824 */ /* 0x000fe200020e0615 */
[----:B------:R-:W-:-:S04]  /*3920*/  LEA.HI.X R41, R82, R7, R42, 0x1, P5 ;  /* 0x0000000752297211 */ /* 0x000fc800028f0c2a */
[----:B------:R1:W-:Y:S01]  /*3930*/  @P2 STG.E.U16 desc[UR44][R76.64], R83 ;  /* 0x000000534c002986 */ /* 0x0003e2000c10152c */
[----:B------:R-:W-:Y:S05]  /*3940*/  @!P1 BRA `(.L_x_33) ;  /* 0x0000000000049947 */ /* 0x000fea0003800000 */
[----:B------:R2:W5:Y:S02]  /*3950*/  LDG.E.LTC128B.U16 R78, desc[UR44][R40.64+0x2] ;  /* 0x0000022c284e7981 */ /* 0x000564000c1e1520 */
.L_x_33:
[----:B------:R-:W-:Y:S05]  /*3960*/  BSYNC B1 ;  /* 0x0000000000017941 */ /* 0x000fea0003800000 */
.L_x_32:
[----:B-----5:R-:W-:Y:S01]  /*3970*/  HADD2.F32 R42, -RZ, R78.H0_H0 ;  /* 0x2000004eff2a7230 */ /* 0x020fe20000004100 */
[----:B------:R-:W-:Y:S01]  /*3980*/  ISETP.GT.AND P2, PT, R3, 0x8, P3 ;  /* 0x000000080300780c */ /* 0x000fe20001f44270 */
[----:B------:R-:W-:Y:S03]  /*3990*/  BSSY B1, `(.L_x_34) ;  /* 0x000000a000017945 */ /* 0x000fe60003800000 */
[----:B------:R-:W-:-:S04]  /*39a0*/  FMUL R42, R42, R57 ;  /* 0x000000392a2a7220 */ /* 0x000fc80000400000 */
[----:B------:R-:W-:Y:S01]  /*39b0*/  FFMA R42, R43, R56, R42 ;  /* 0x000000382b2a7223 */ /* 0x000fe2000000002a */
[----:B------:R-:W-:-:S04]  /*39c0*/  @P1 IMAD.MOV.U32 R43, RZ, RZ, R77 ;  /* 0x000000ffff2b1224 */ /* 0x000fc800078e004d */
[----:B------:R-:W-:-:S04]  /*39d0*/  F2FP.F16.F32.PACK_AB R42, RZ, R42 ;  /* 0x0000002aff2a723e */ /* 0x000fc800000000ff */
[----:B------:R-:W-:Y:S01]  /*39e0*/  PRMT R82, R42, 0x7610, R82 ;  /* 0x000076102a527816 */ /* 0x000fe20000000052 */
[----:B------:R-:W-:-:S05]  /*39f0*/  @P1 IMAD.MOV.U32 R42, RZ, RZ, R76 ;  /* 0x000000ffff2a1224 */ /* 0x000fca00078e004c */
[----:B------:R3:W-:Y:S01]  /*3a00*/  @P1 STG.E.U16 desc[UR44][R42.64+0x2], R82 ;  /* 0x000002522a001986 */ /* 0x0007e2000c10152c */
[----:B------:R-:W-:Y:S05]  /*3a10*/  @!P2 BRA `(.L_x_35) ;  /* 0x000000000004a947 */ /* 0x000fea0003800000 */
[----:B------:R4:W5:Y:S02]  /*3a20*/  LDG.E.LTC128B.U16 R78, desc[UR44][R74.64+0x10] ;  /* 0x0000102c4a4e7981 */ /* 0x000964000c1e1520 */
.L_x_35:
[----:B------:R-:W-:Y:S05]  /*3a30*/  BSYNC B1 ;  /* 0x0000000000017941 */ /* 0x000fea0003800000 */
.L_x_34:
[----:B---3-5:R-:W-:Y:S01]  /*3a40*/  HADD2.F32 R42, -RZ, R78.H0_H0 ;  /* 0x2000004eff2a7230 */ /* 0x028fe20000004100 */
[----:B------:R-:W-:Y:S01]  /*3a50*/  ISETP.GT.AND P1, PT, R3, 0x9, P3 ;  /* 0x000000090300780c */ /* 0x000fe20001f24270 */
[----:B------:R-:W-:Y:S03]  /*3a60*/  BSSY B1, `(.L_x_36) ;  /* 0x0000007000017945 */ /* 0x000fe60003800000 */
[----:B------:R-:W-:-:S04]  /*3a70*/  FMUL R43, R42, R57 ;  /* 0x000000392a2b7220 */ /* 0x000fc80000400000 */
[----:B------:R-:W-:-:S05]  /*3a80*/  FFMA R43, R44, R56, R43 ;  /* 0x000000382c2b7223 */ /* 0x000fca000000002b */
[----:B------:R-:W-:-:S05]  /*3a90*/  F2FP.F16.F32.PACK_AB R43, RZ, R43 ;  /* 0x0000002bff2b723e */ /* 0x000fca00000000ff */
[----:B------:R3:W-:Y:S01]  /*3aa0*/  @P2 STG.E.U16 desc[UR44][R20.64+0x10], R43 ;  /* 0x0000102b14002986 */ /* 0x0007e2000c10152c */
[----:B------:R-:W-:Y:S05]  /*3ab0*/  @!P1 BRA `(.L_x_37) ;  /* 0x0000000000049947 */ /* 0x000fea0003800000 */
[----:B------:R0:W5:Y:S02]  /*3ac0*/  LDG.E.LTC128B.U16 R78, desc[UR44][R74.64+0x12] ;  /* 0x0000122c4a4e7981 */ /* 0x000164000c1e1520 */
.L_x_37:
[----:B------:R-:W-:Y:S05]  /*3ad0*/  BSYNC B1 ;  /* 0x0000000000017941 */ /* 0x000fea0003800000 */
.L_x_36:
[----:B-----5:R-:W-:Y:S01]  /*3ae0*/  HADD2.F32 R42, -RZ, R78.H0_H0 ;  /* 0x2000004eff2a7230 */ /* 0x020fe20000004100 */
        /* <DEDUP_REMOVED lines=8> */
.L_x_39:
[----:B------:R-:W-:Y:S05]  /*3b70*/  BSYNC B1 ;  /* 0x0000000000017941 */ /* 0x000fea0003800000 */
.L_x_38:
[----:B0----5:R-:W-:Y:S01]  /*3b80*/  HADD2.F32 R42, -RZ, R78.H0_H0 ;  /* 0x2000004eff2a7230 */ /* 0x021fe20000004100 */
[----:B------:R-:W-:Y:S01]  /*3b90*/  ISETP.GT.AND P1, PT, R3, 0x9, P0 ;  /* 0x000000090300780c */ /* 0x000fe20000724270 */
[----:B------:R-:W-:Y:S03]  /*3ba0*/  BSSY B1, `(.L_x_40) ;  /* 0x000000a000017945 */ /* 0x000fe60003800000 */
[----:B---3--:R-:W-:Y:S01]  /*3bb0*/  FMUL R43, R42, R57 ;  /* 0x000000392a2b7220 */ /* 0x008fe20000400000 */
[----:B------:R-:W-:-:S03]  /*3bc0*/  @P2 IMAD.MOV.U32 R42, RZ, RZ, R76 ;  /* 0x000000ffff2a2224 */ /* 0x000fc600078e004c */
[----:B------:R-:W-:-:S05]  /*3bd0*/  FFMA R43, R46, R56, R43 ;  /* 0x000000382e2b7223 */ /* 0x000fca000000002b */
[----:B------:R-:W-:-:S04]  /*3be0*/  F2FP.F16.F32.PACK_AB R43, RZ, R43 ;  /* 0x0000002bff2b723e */ /* 0x000fc800000000ff */
[----:B------:R-:W-:Y:S01]  /*3bf0*/  PRMT R44, R43, 0x7610, R44 ;  /* 0x000076102b2c7816 */ /* 0x000fe2000000002c */
[----:B------:R-:W-:-:S05]  /*3c00*/  @P2 IMAD.MOV.U32 R43, RZ, RZ, R77 ;  /* 0x000000ffff2b2224 */ /* 0x000fca00078e004d */
[----:B------:R0:W-:Y:S01]  /*3c10*/  @P2 STG.E.U16 desc[UR44][R42.64+0x10], R44 ;  /* 0x0000102c2a002986 */ /* 0x0001e2000c10152c */
[----:B------:R-:W-:Y:S05]  /*3c20*/  @!P1 BRA `(.L_x_41) ;  /* 0x0000000000049947 */ /* 0x000fea0003800000 */
[----:B------:R3:W5:Y:S02]  /*3c30*/  LDG.E.LTC128B.U16 R78, desc[UR44][R40.64+0x12] ;  /* 0x0000122c284e7981 */ /* 0x000764000c1e1520 */
.L_x_41:
[----:B------:R-:W-:Y:S05]  /*3c40*/  BSYNC B1 ;  /* 0x0000000000017941 */ /* 0x000fea0003800000 */
.L_x_40:
[----:B0----5:R-:W-:Y:S01]  /*3c50*/  HADD2.F32 R42, -RZ, R78.H0_H0 ;  /* 0x2000004eff2a7230 */ /* 0x021fe20000004100 */
[----:B------:R-:W-:Y:S01]  /*3c60*/  ISETP.GT.AND P2, PT, R3, 0x10, P3 ;  /* 0x000000100300780c */ /* 0x000fe20001f44270 */
[----:B------:R-:W-:Y:S01]  /*3c70*/  @P1 IMAD.MOV.U32 R43, RZ, RZ, R77 ;  /* 0x000000ffff2b1224 */ /* 0x000fe200078e004d */
[----:B------:R-:W-:Y:S02]  /*3c80*/  BSSY B1, `(.L_x_42) ;  /* 0x0000009000017945 */ /* 0x000fe40003800000 */
[----:B------:R-:W-:-:S04]  /*3c90*/  FMUL R42, R42, R57 ;  /* 0x000000392a2a7220 */ /* 0x000fc80000400000 */
[----:B------:R-:W-:-:S05]  /*3ca0*/  FFMA R42, R47, R56, R42 ;  /* 0x000000382f2a7223 */ /* 0x000fca000000002a */
[----:B------:R-:W-:-:S04]  /*3cb0*/  F2FP.F16.F32.PACK_AB R42, RZ, R42 ;  /* 0x0000002aff2a723e */ /* 0x000fc800000000ff */
[----:B------:R-:W-:Y:S02]  /*3cc0*/  PRMT R44, R42, 0x7610, R44 ;  /* 0x000076102a2c7816 */ /* 0x000fe4000000002c */
[----:B------:R-:W-:-:S05]  /*3cd0*/  @P1 MOV R42, R76 ;  /* 0x0000004c002a1202 */ /* 0x000fca0000000f00 */
[----:B------:R0:W-:Y:S01]  /*3ce0*/  @P1 STG.E.U16 desc[UR44][R42.64+0x12], R44 ;  /* 0x0000122c2a001986 */ /* 0x0001e2000c10152c */
[----:B------:R-:W-:Y:S05]  /*3cf0*/  @!P2 BRA `(.L_x_43) ;  /* 0x000000000004a947 */ /* 0x000fea0003800000 */
[----:B------:R0:W5:Y:S02]  /*3d00*/  LDG.E.LTC128B.U16 R78, desc[UR44][R74.64+0x20] ;  /* 0x0000202c4a4e7981 */ /* 0x000164000c1e1520 */
.L_x_43:
[----:B------:R-:W-:Y:S05]  /*3d10*/  BSYNC B1 ;  /* 0x0000000000017941 */ /* 0x000fea0003800000 */
.L_x_42:
[----:B0----5:R-:W-:Y:S01]  /*3d20*/  HADD2.F32 R42, -RZ, R78.H0_H0 ;  /* 0x2000004eff2a7230 */ /* 0x021fe20000004100 */
        /* <DEDUP_REMOVED lines=8> */
.L_x_45:
[----:B------:R-:W-:Y:S05]  /*3db0*/  BSYNC B1 ;  /* 0x0000000000017941 */ /* 0x000fea0003800000 */
.L_x_44:
        /* <DEDUP_REMOVED lines=9> */
.L_x_47:
[----:B------:R-:W-:Y:S05]  /*3e50*/  BSYNC B1 ;  /* 0x0000000000017941 */ /* 0x000fea0003800000 */
.L_x_46:
[----:B0----5:R-:W-:Y:S01]  /*3e60*/  HADD2.F32 R42, -RZ, R78.H0_H0 ;  /* 0x2000004eff2a7230 */ /* 0x021fe20000004100 */
[----:B------:R-:W-:Y:S01]  /*3e70*/  ISETP.GT.AND P1, PT, R3, 0x11, P0 ;  /* 0x000000110300780c */ /* 0x000fe20000724270 */
[----:B------:R-:W-:Y:S03]  /*3e80*/  BSSY B1, `(.L_x_48) ;  /* 0x000000a000017945 */ /* 0x000fe60003800000 */
[----:B------:R-:W-:Y:S01]  /*3e90*/  FMUL R43, R42, R57 ;  /* 0x000000392a2b7220 */ /* 0x000fe20000400000 */
        /* <DEDUP_REMOVED lines=8> */
.L_x_49:
[----:B------:R-:W-:Y:S05]  /*3f20*/  BSYNC B1 ;  /* 0x0000000000017941 */ /* 0x000fea0003800000 */
.L_x_48:
[----:B0----5:R-:W-:Y:S01]  /*3f30*/  HADD2.F32 R42, -RZ, R78.H0_H0 ;  /* 0x2000004eff2a7230 */ /* 0x021fe20000004100 */
[----:B------:R-:W-:Y:S01]  /*3f40*/  ISETP.GT.AND P2, PT, R3, 0x18, P3 ;  /* 0x000000180300780c */ /* 0x000fe20001f44270 */
[----:B------:R-:W-:Y:S01]  /*3f50*/  @P1 IMAD.MOV.U32 R43, RZ, RZ, R77 ;  /* 0x000000ffff2b1224 */ /* 0x000fe200078e004d */
[----:B------:R-:W-:Y:S02]  /*3f60*/  BSSY B1, `(.L_x_50) ;  /* 0x0000009000017945 */ /* 0x000fe40003800000 */
[----:B------:R-:W-:-:S04]  /*3f70*/  FMUL R42, R42, R57 ;  /* 0x000000392a2a7220 */ /* 0x000fc80000400000 */
[----:B------:R-:W-:-:S05]  /*3f80*/  FFMA R42, R51, R56, R42 ;  /* 0x00000038332a7223 */ /* 0x000fca000000002a */
[----:B------:R-:W-:-:S04]  /*3f90*/  F2FP.F16.F32.PACK_AB R42, RZ, R42 ;  /* 0x0000002aff2a723e */ /* 0x000fc800000000ff */
[----:B------:R-:W-:Y:S01]  /*3fa0*/  PRMT R44, R42, 0x7610, R44 ;  /* 0x000076102a2c7816 */ /* 0x000fe2000000002c */
[----:B------:R-:W-:-:S05]  /*3fb0*/  @P1 IMAD.MOV.U32 R42, RZ, RZ, R76 ;  /* 0x000000ffff2a1224 */ /* 0x000fca00078e004c */
[----:B------:R0:W-:Y:S01]  /*3fc0*/  @P1 STG.E.U16 desc[UR44][R42.64+0x22], R44 ;  /* 0x0000222c2a001986 */ /* 0x0001e2000c10152c */
[----:B------:R-:W-:Y:S05]  /*3fd0*/  @!P2 BRA `(.L_x_51) ;  /* 0x000000000004a947 */ /* 0x000fea0003800000 */
[----:B------:R0:W5:Y:S02]  /*3fe0*/  LDG.E.LTC128B.U16 R78, desc[UR44][R74.64+0x30] ;  /* 0x0000302c4a4e7981 */ /* 0x000164000c1e1520 */
.L_x_51:
[----:B------:R-:W-:Y:S05]  /*3ff0*/  BSYNC B1 ;  /* 0x0000000000017941 */ /* 0x000fea0003800000 */
.L_x_50:
        /* <DEDUP_REMOVED lines=9> */
.L_x_53:
[----:B------:R-:W-:Y:S05]  /*4090*/  BSYNC B1 ;  /* 0x0000000000017941 */ /* 0x000fea0003800000 */
.L_x_52:
        /* <DEDUP_REMOVED lines=9> */
.L_x_55:
[----:B------:R-:W-:Y:S05]  /*4130*/  BSYNC B1 ;  /* 0x0000000000017941 */ /* 0x000fea0003800000 */
.L_x_54:
[----:B0----5:R-:W-:Y:S01]  /*4140*/  HADD2.F32 R42, -RZ, R78.H0_H0 ;  /* 0x2000004eff2a7230 */ /* 0x021fe20000004100 */
[----:B------:R-:W-:Y:S01]  /*4150*/  ISETP.GT.AND P1, PT, R3, 0x19, P0 ;  /* 0x000000190300780c */ /* 0x000fe20000724270 */
[----:B------:R-:W-:Y:S01]  /*4160*/  BSSY B1, `(.L_x_56) ;  /* 0x000000b000017945 */ /* 0x000fe20003800000 */
[----:B------:R-:W-:Y:S02]  /*4170*/  IADD3 R49, P0, R70, 0x80, RZ ;  /* 0x0000008046317810 */ /* 0x000fe40007f1e0ff */
        /* <DEDUP_REMOVED lines=9> */
.L_x_57:
[----:B------:R-:W-:Y:S05]  /*4210*/  BSYNC B1 ;  /* 0x0000000000017941 */ /* 0x000fea0003800000 */
.L_x_56:
[----:B0-23-5:R-:W-:Y:S01]  /*4220*/  HADD2.F32 R40, -RZ, R78.H0_H0 ;  /* 0x2000004eff287230 */ /* 0x02dfe20000004100 */
[----:B------:R-:W-:Y:S01]  /*4230*/  BSSY B1, `(.L_x_58) ;  /* 0x0000011000017945 */ /* 0x000fe20003800000 */
[----:B------:R-:W-:Y:S01]  /*4240*/  IMAD.X R71, RZ, RZ, R71, P0 ;  /* 0x000000ffff477224 */ /* 0x000fe200000e0647 */
[----:B------:R-:W-:Y:S02]  /*4250*/  ISETP.GT.AND P0, PT, R69, 0x80, PT ;  /* 0x000000804500780c */ /* 0x000fe40003f04270 */
[----:B------:R-:W-:Y:S01]  /*4260*/  FMUL R40, R40, R57 ;  /* 0x0000003928287220 */ /* 0x000fe20000400000 */
[----:B------:R-:W-:Y:S01]  /*4270*/  IMAD R42, R71, R14, RZ ;  /* 0x0000000e472a7224 */ /* 0x000fe200078e02ff */
[----:B------:R-:W-:Y:S02]  /*4280*/  ISETP.GT.AND P3, PT, R3, RZ, P0 ;  /* 0x000000ff0300720c */ /* 0x000fe40000764270 */
[----:B------:R-:W-:Y:S01]  /*4290*/  FFMA R55, R55, R56, R40 ;  /* 0x0000003837377223 */ /* 0x000fe20000000028 */
[----:B------:R-:W-:-:S02]  /*42a0*/  IMAD R47, R49, R15, R42 ;  /* 0x0000000f312f7224 */ /* 0x000fc400078e022a */
[----:B------:R-:W-:Y:S02]  /*42b0*/  IMAD.WIDE.U32 R40, R49, R14, R12 ;  /* 0x0000000e31287225 */ /* 0x000fe400078e000c */
[----:B------:R-:W-:Y:S02]  /*42c0*/  F2FP.F16.F32.PACK_AB R55, RZ, R55 ;  /* 0x00000037ff37723e */ /* 0x000fe400000000ff */
[----:B------:R-:W-:Y:S01]  /*42d0*/  IMAD.IADD R15, R41, 0x1, R47 ;  /* 0x00000001290f7824 */ /* 0x000fe200078e022f */
[C---:B------:R-:W-:Y:S02]  /*42e0*/  LEA R42, P2, R40.reuse, R6, 0x1 ;  /* 0x00000006282a7211 */ /* 0x040fe400078408ff */
[----:B------:R0:W-:Y:S02]  /*42f0*/  @P1 STG.E.U16 desc[UR44][R76.64+0x32], R55 ;  /* 0x000032374c001986 */ /* 0x0001e4000c10152c */
[----:B------:R-:W-:Y:S01]  /*4300*/  LEA.HI.X R43, R40, R7, R15, 0x1, P2 ;  /* 0x00000007282b7211 */ /* 0x000fe200010f0c0f */
[----:B------:R-:W-:Y:S01]  /*4310*/  IMAD.WIDE.U32 R40, R49, R14, R4 ;  /* 0x0000000e31287225 */ /* 0x000fe200078e0004 */
[----:B------:R-:W-:Y:S07]  /*4320*/  @!P3 BRA `(.L_x_59) ;  /* 0x000000000004b947 */ /* 0x000fee0003800000 */
[----:B------:R2:W5:Y:S02]  /*4330*/  LDG.E.LTC128B.U16 R78, desc[UR44][R42.64] ;  /* 0x0000002c2a4e7981 */ /* 0x000564000c1e1520 */
.L_x_59:
[----:B------:R-:W-:Y:S05]  /*4340*/  BSYNC B1 ;  /* 0x0000000000017941 */ /* 0x000fea0003800000 */
.L_x_58:
[----:B--2--5:R-:W-:Y:S01]  /*4350*/  HADD2.F32 R42, -RZ, R78.H0_H0 ;  /* 0x2000004eff2a7230 */ /* 0x024fe20000004100 */
[----:B------:R-:W-:Y:S01]  /*4360*/  ISETP.GT.AND P2, PT, R3, 0x1, P0 ;  /* 0x000000010300780c */ /* 0x000fe20000744270 */
[----:B------:R-:W-:Y:S01]  /*4370*/  IMAD.IADD R41, R47, 0x1, R41 ;  /* 0x000000012f297824 */ /* 0x000fe200078e0229 */
[----:B------:R-:W-:Y:S02]  /*4380*/  BSSY B1, `(.L_x_60) ;  /* 0x000000d000017945 */ /* 0x000fe40003800000 */
[----:B------:R-:W-:Y:S01]  /*4390*/  FMUL R15, R42, R57 ;  /* 0x000000392a0f7220 */ /* 0x000fe20000400000 */
[----:B------:R-:W-:Y:S01]  /*43a0*/  IADD3 R42, P1, R20, R67, RZ ;  /* 0x00000043142a7210 */ /* 0x000fe20007f3e0ff */
[----:B------:R-:W-:-:S04]  /*43b0*/  IMAD.WIDE.U32 R44, R19, R8, R40 ;  /* 0x00000008132c7225 */ /* 0x000fc800078e0028 */
[----:B------:R-:W-:Y:S01]  /*43c0*/  FFMA R15, R24, R56, R15 ;  /* 0x00000038180f7223 */ /* 0x000fe2000000000f */
[----:B------:R-:W-:Y:S01]  /*43d0*/  IMAD.X R43, R21, 0x1, R66, P1 ;  /* 0x00000001152b7824 */ /* 0x000fe200008e0642 */
[----:B------:R-:W-:Y:S01]  /*43e0*/  LEA R40, P4, R44, R6, 0x1 ;  /* 0x000000062c287211 */ /* 0x000fe200078808ff */
[----:B------:R-:W-:Y:S02]  /*43f0*/  IMAD.IADD R24, R9, 0x1, R45 ;  /* 0x0000000109187824 */ /* 0x000fe400078e022d */
[----:B------:R-:W-:-:S03]  /*4400*/  F2FP.F16.F32.PACK_AB R15, RZ, R15 ;  /* 0x0000000fff0f723e */ /* 0x000fc600000000ff */
[----:B------:R-:W-:Y:S02]  /*4410*/  LEA.HI.X R41, R44, R7, R24, 0x1, P4 ;  /* 0x000000072c297211 */ /* 0x000fe400020f0c18 */
[----:B------:R2:W-:Y:S01]  /*4420*/  @P3 STG.E.U16 desc[UR44][R42.64], R15 ;  /* 0x0000000f2a003986 */ /* 0x0005e2000c10152c */
[----:B------:R-:W-:Y:S05]  /*4430*/  @!P2 BRA `(.L_x_61) ;  /* 0x000000000004a947 */ /* 0x000fea0003800000 */
[----:B------:R3:W5:Y:S02]  /*4440*/  LDG.E.LTC128B.U16 R78, desc[UR44][R40.64+0x2] ;  /* 0x0000022c284e7981 */ /* 0x000764000c1e1520 */
.L_x_61:
[----:B------:R-:W-:Y:S05]  /*4450*/  BSYNC B1 ;  /* 0x0000000000017941 */ /* 0x000fea0003800000 */
.L_x_60:
[----:B-----5:R-:W-:Y:S01]  /*4460*/  HADD2.F32 R12, -RZ, R78.H0_H0 ;  /* 0x2000004eff0c7230 */ /* 0x020fe20000004100 */
[----:B------:R-:W-:Y:S01]  /*4470*/  ISETP.GT.AND P1, PT, R69, 0x88, PT ;  /* 0x000000884500780c */ /* 0x000fe20003f24270 */
[----:B--2---:R-:W-:Y:S01]  /*4480*/  IMAD.WIDE.U32 R14, R49, R14, R72 ;  /* 0x0000000e310e7225 */ /* 0x004fe200078e0048 */
[----:B------:R-:W-:Y:S03]  /*4490*/  BSSY B1, `(.L_x_62) ;  /* 0x0000010000017945 */ /* 0x000fe60003800000 */
[----:B------:R-:W-:Y:S01]  /*44a0*/  FMUL R12, R12, R57 ;  /* 0x000000390c0c7220 */ /* 0x000fe20000400000 */
[----:B------:R-:W-:Y:S01]  /*44b0*/  IMAD.IADD R47, R47, 0x1, R15 ;  /* 0x000000012f2f7824 */ /* 0x000fe200078e020f */
[----:B------:R-:W-:Y:S01]  /*44c0*/  IADD3 R11, P5, R10, R14, RZ ;  /* 0x0000000e0a0b7210 */ /* 0x000fe20007fbe0ff */
[----:B------:R-:W-:Y:S02]  /*44d0*/  @P2 IMAD.MOV.U32 R15, RZ, RZ, R43 ;  /* 0x000000ffff0f2224 */ /* 0x000fe400078e002b */
[----:B------:R-:W-:Y:S01]  /*44e0*/  FFMA R25, R25, R56, R12 ;  /* 0x0000003819197223 */ /* 0x000fe2000000000c */
[----:B------:R-:W-:Y:S01]  /*44f0*/  IADD3 R12, P4, R4, R14, RZ ;  /* 0x0000000e040c7210 */ /* 0x000fe20007f9e0ff */
[----:B------:R-:W-:Y:S01]  /*4500*/  IMAD.X R14, R47, 0x1, R13, P5 ;  /* 0x000000012f0e7824 */ /* 0x000fe200028e060d */
[----:B------:R-:W-:-:S02]  /*4510*/  LEA R10, P5, R11, R6, 0x1 ;  /* 0x000000060b0a7211 */ /* 0x000fc400078a08ff */
[----:B------:R-:W-:Y:S02]  /*4520*/  F2FP.F16.F32.PACK_AB R25, RZ, R25 ;  /* 0x00000019ff19723e */ /* 0x000fe400000000ff */
[----:B------:R-:W-:Y:S01]  /*4530*/  LEA.HI.X R11, R11, R7, R14, 0x1, P5 ;  /* 0x000000070b0b7211 */ /* 0x000fe200028f0c0e */
[----:B------:R-:W-:Y:S01]  /*4540*/  @P2 IMAD.MOV.U32 R14, RZ, RZ, R42 ;  /* 0x000000ffff0e2224 */ /* 0x000fe200078e002a */
[----:B------:R-:W-:-:S04]  /*4550*/  ISETP.GT.AND P3, PT, R3, RZ, P1 ;  /* 0x000000ff0300720c */ /* 0x000fc80000f64270 */
[----:B------:R2:W-:Y:S09]  /*4560*/  @P2 STG.E.U16 desc[UR44][R14.64+0x2], R25 ;  /* 0x000002190e002986 */ /* 0x0005f2000c10152c */
[----:B------:R-:W-:Y:S05]  /*4570*/  @!P3 BRA `(.L_x_63) ;  /* 0x000000000004b947 */ /* 0x000fea0003800000 */
[----:B------:R0:W5:Y:S02]  /*4580*/  LDG.E.LTC128B.U16 R78, desc[UR44][R10.64] ;  /* 0x0000002c0a4e7981 */ /* 0x000164000c1e1520 */
.L_x_63:
[----:B------:R-:W-:Y:S05]  /*4590*/  BSYNC B1 ;  /* 0x0000000000017941 */ /* 0x000fea0003800000 */
.L_x_62:
[----:B-----5:R-:W-:Y:S01]  /*45a0*/  HADD2.F32 R4, -RZ, R78.H0_H0 ;  /* 0x2000004eff047230 */ /* 0x020fe20000004100 */
[----:B------:R-:W-:Y:S01]  /*45b0*/  ISETP.GT.AND P2, PT, R3, 0x1, P1 ;  /* 0x000000010300780c */ /* 0x000fe20000f44270 */
[----:B------:R-:W-:Y:S01]  /*45c0*/  IMAD.X R13, R5, 0x1, R47, P4 ;  /* 0x00000001050d7824 */ /* 0x000fe200020e062f */
[----:B------:R-:W-:Y:S02]  /*45d0*/  BSSY B1, `(.L_x_64) ;  /* 0x000000d000017945 */ /* 0x000fe40003800000 */
[----:B------:R-:W-:Y:S01]  /*45e0*/  FMUL R5, R4, R57 ;  /* 0x0000003904057220 */ /* 0x000fe20000400000 */
[----:B------:R-:W-:Y:S01]  /*45f0*/  IADD3 R4, P4, R42, R79, RZ ;  /* 0x0000004f2a047210 */ /* 0x000fe20007f9e0ff */
[----:B0-----:R-:W-:-:S04]  /*4600*/  IMAD.WIDE.U32 R10, R19, R8, R12 ;  /* 0x00000008130a7225 */ /* 0x001fc800078e000c */
[----:B------:R-:W-:Y:S01]  /*4610*/  FFMA R5, R26, R56, R5 ;  /* 0x000000381a057223 */ /* 0x000fe20000000005 */
[----:B------:R-:W-:Y:S01]  /*4620*/  IMAD.IADD R9, R9, 0x1, R11 ;  /* 0x0000000109097824 */ /* 0x000fe200078e020b */
[----:B------:R-:W-:-:S03]  /*4630*/  LEA R6, P5, R10, R6, 0x1 ;  /* 0x000000060a067211 */ /* 0x000fc600078a08ff */
[----:B------:R-:W-:Y:S02]  /*4640*/  F2FP.F16.F32.PACK_AB R8, RZ, R5 ;  /* 0x00000005ff08723e */ /* 0x000fe400000000ff */
[----:B------:R-:W-:Y:S02]  /*4650*/  IADD3.X R5, R43, R81, RZ, P4, !PT ;  /* 0x000000512b057210 */ /* 0x000fe400027fe4ff */
[----:B------:R-:W-:-:S03]  /*4660*/  LEA.HI.X R7, R10, R7, R9, 0x1, P5 ;  /* 0x000000070a077211 */ /* 0x000fc600028f0c09 */
[----:B------:R0:W-:Y:S01]  /*4670*/  @P3 STG.E.U16 desc[UR44][R4.64], R8 ;  /* 0x0000000804003986 */ /* 0x0001e2000c10152c */
[----:B------:R-:W-:Y:S05]  /*4680*/  @!P2 BRA `(.L_x_65) ;  /* 0x000000000004a947 */ /* 0x000fea0003800000 */
[----:B------:R0:W5:Y:S02]  /*4690*/  LDG.E.LTC128B.U16 R78, desc[UR44][R6.64+0x2] ;  /* 0x0000022c064e7981 */ /* 0x000164000c1e1520 */
.L_x_65:
[----:B------:R-:W-:Y:S05]  /*46a0*/  BSYNC B1 ;  /* 0x0000000000017941 */ /* 0x000fea0003800000 */
.L_x_64:
        /* <DEDUP_REMOVED lines=9> */
.L_x_67:
[----:B------:R-:W-:Y:S05]  /*4740*/  BSYNC B1 ;  /* 0x0000000000017941 */ /* 0x000fea0003800000 */
.L_x_66:
[----:B0----5:R-:W-:Y:S01]  /*4750*/  HADD2.F32 R4, -RZ, R78.H0_H0 ;  /* 0x2000004eff047230 */ /* 0x021fe20000004100 */
[----:B------:R-:W-:Y:S01]  /*4760*/  ISETP.GT.AND P2, PT, R3, 0x9, P0 ;  /* 0x000000090300780c */ /* 0x000fe20000744270 */
[----:B------:R-:W-:Y:S01]  /*4770*/  IMAD.MOV.U32 R8, RZ, RZ, R42 ;  /* 0x000000ffff087224 */ /* 0x000fe200078e002a */
[----:B------:R-:W-:Y:S01]  /*4780*/  BSSY B1, `(.L_x_68) ;  /* 0x0000008000017945 */ /* 0x000fe20003800000 */
[----:B------:R-:W-:Y:S02]  /*4790*/  IMAD.MOV.U32 R9, RZ, RZ, R43 ;  /* 0x000000ffff097224 */ /* 0x000fe400078e002b */
[----:B------:R-:W-:-:S04]  /*47a0*/  FMUL R5, R4, R57 ;  /* 0x0000003904057220 */ /* 0x000fc80000400000 */
[----:B------:R-:W-:-:S05]  /*47b0*/  FFMA R5, R28, R56, R5 ;  /* 0x000000381c057223 */ /* 0x000fca0000000005 */
[----:B------:R-:W-:-:S05]  /*47c0*/  F2FP.F16.F32.PACK_AB R5, RZ, R5 ;  /* 0x00000005ff05723e */ /* 0x000fca00000000ff */
[----:B------:R0:W-:Y:S01]  /*47d0*/  @P3 STG.E.U16 desc[UR44][R8.64+0x10], R5 ;  /* 0x0000100508003986 */ /* 0x0001e2000c10152c */
[----:B------:R-:W-:Y:S05]  /*47e0*/  @!P2 BRA `(.L_x_69) ;  /* 0x000000000004a947 */ /* 0x000fea0003800000 */
[----:B------:R0:W5:Y:S02]  /*47f0*/  LDG.E.LTC128B.U16 R78, desc[UR44][R40.64+0x12] ;  /* 0x0000122c284e7981 */ /* 0x000164000c1e1520 */
.L_x_69:
[----:B------:R-:W-:Y:S05]  /*4800*/  BSYNC B1 ;  /* 0x0000000000017941 */ /* 0x000fea0003800000 */
.L_x_68:
        /* <DEDUP_REMOVED lines=9> */
.L_x_71:
[----:B------:R-:W-:Y:S05]  /*48a0*/  BSYNC B1 ;  /* 0x0000000000017941 */ /* 0x000fea0003800000 */
.L_x_70:
[----:B0----5:R-:W-:Y:S01]  /*48b0*/  HADD2.F32 R4, -RZ, R78.H0_H0 ;  /* 0x2000004eff047230 */ /* 0x021fe20000004100 */
[----:B------:R-:W-:Y:S01]  /*48c0*/  ISETP.GT.AND P2, PT, R3, 0x9, P1 ;  /* 0x000000090300780c */ /* 0x000fe20000f44270 */
[----:B------:R-:W-:Y:S03]  /*48d0*/  BSSY B1, `(.L_x_72) ;  /* 0x0000009000017945 */ /* 0x000fe60003800000 */
[----:B------:R-:W-:Y:S01]  /*48e0*/  FMUL R5, R4, R57 ;  /* 0x0000003904057220 */ /* 0x000fe20000400000 */
[----:B------:R-:W-:-:S03]  /*48f0*/  IADD3 R4, P3, R79, R42, RZ ;  /* 0x0000002a4f047210 */ /* 0x000fc60007f7e0ff */
[----:B------:R-:W-:-:S05]  /*4900*/  FFMA R5, R30, R56, R5 ;  /* 0x000000381e057223 */ /* 0x000fca0000000005 */
[----:B------:R-:W-:Y:S01]  /*4910*/  F2FP.F16.F32.PACK_AB R10, RZ, R5 ;  /* 0x00000005ff0a723e */ /* 0x000fe200000000ff */
[----:B------:R-:W-:-:S05]  /*4920*/  IMAD.X R5, R81, 0x1, R43, P3 ;  /* 0x0000000151057824 */ /* 0x000fca00018e062b */
[----:B------:R0:W-:Y:S01]  /*4930*/  @P4 STG.E.U16 desc[UR44][R4.64+0x10], R10 ;  /* 0x0000100a04004986 */ /* 0x0001e2000c10152c */
[----:B------:R-:W-:Y:S05]  /*4940*/  @!P2 BRA `(.L_x_73) ;  /* 0x000000000004a947 */ /* 0x000fea0003800000 */
[----:B------:R0:W5:Y:S02]  /*4950*/  LDG.E.LTC128B.U16 R78, desc[UR44][R6.64+0x12] ;  /* 0x0000122c064e7981 */ /* 0x000164000c1e1520 */
.L_x_73:
[----:B------:R-:W-:Y:S05]  /*4960*/  BSYNC B1 ;  /* 0x0000000000017941 */ /* 0x000fea0003800000 */
.L_x_72:
[----:B0----5:R-:W-:Y:S01]  /*4970*/  HADD2.F32 R4, -RZ, R78.H0_H0 ;  /* 0x2000004eff047230 */ /* 0x021fe20000004100 */
[----:B------:R-:W-:Y:S01]  /*4980*/  ISETP.GT.AND P3, PT, R3, 0x10, P0 ;  /* 0x000000100300780c */ /* 0x000fe20000764270 */
[----:B------:R-:W-:Y:S03]  /*4990*/  BSSY B1, `(.L_x_74) ;  /* 0x0000009000017945 */ /* 0x000fe60003800000 */
[----:B------:R-:W-:-:S04]  /*49a0*/  FMUL R4, R4, R57 ;  /* 0x0000003904047220 */ /* 0x000fc80000400000 */
[----:B------:R-:W-:Y:S01]  /*49b0*/  FFMA R31, R31, R56, R4 ;  /* 0x000000381f1f7223 */ /* 0x000fe20000000004 */
[----:B------:R-:W-:-:S04]  /*49c0*/  IADD3 R4, P4, P5, R79, R20, R67 ;  /* 0x000000144f047210 */ /* 0x000fc80007d9e043 */
[----:B------:R-:W-:Y:S02]  /*49d0*/  F2FP.F16.F32.PACK_AB R31, RZ, R31 ;  /* 0x0000001fff1f723e */ /* 0x000fe400000000ff */
[----:B------:R-:W-:-:S05]  /*49e0*/  IADD3.X R5, R81, R21, R66, P4, P5 ;  /* 0x0000001551057210 */ /* 0x000fca00027ea442 */
[----:B------:R0:W-:Y:S01]  /*49f0*/  @P2 STG.E.U16 desc[UR44][R4.64+0x12], R31 ;  /* 0x0000121f04002986 */ /* 0x0001e2000c10152c */
[----:B------:R-:W-:Y:S05]  /*4a00*/  @!P3 BRA `(.L_x_75) ;  /* 0x000000000004b947 */ /* 0x000fea0003800000 */
[----:B------:R0:W5:Y:S02]  /*4a10*/  LDG.E.LTC128B.U16 R78, desc[UR44][R40.64+0x20] ;  /* 0x0000202c284e7981 */ /* 0x000164000c1e1520 */
.L_x_75:
[----:B------:R-:W-:Y:S05]  /*4a20*/  BSYNC B1 ;  /* 0x0000000000017941 */ /* 0x000fea0003800000 */
.L_x_74:
        /* <DEDUP_REMOVED lines=9> */
.L_x_77:
[----:B------:R-:W-:Y:S05]  /*4ac0*/  BSYNC B1 ;  /* 0x0000000000017941 */ /* 0x000fea0003800000 */
.L_x_76:
        /* <DEDUP_REMOVED lines=9> */
.L_x_79:
[----:B------:R-:W-:Y:S05]  /*4b60*/  BSYNC B1 ;  /* 0x0000000000017941 */ /* 0x000fea0003800000 */
.L_x_78:
        /* <DEDUP_REMOVED lines=9> */
.L_x_81:
[----:B------:R-:W-:Y:S05]  /*4c00*/  BSYNC B1 ;  /* 0x0000000000017941 */ /* 0x000fea0003800000 */
.L_x_80:
        /* <DEDUP_REMOVED lines=9> */
.L_x_83:
[----:B------:R-:W-:Y:S05]  /*4ca0*/  BSYNC B1 ;  /* 0x0000000000017941 */ /* 0x000fea0003800000 */
.L_x_82:
        /* <DEDUP_REMOVED lines=9> */
.L_x_85:
[----:B------:R-:W-:Y:S05]  /*4d40*/  BSYNC B1 ;  /* 0x0000000000017941 */ /* 0x000fea0003800000 */
.L_x_84:
        /* <DEDUP_REMOVED lines=9> */
.L_x_87:
[----:B------:R-:W-:Y:S05]  /*4de0*/  BSYNC B1 ;  /* 0x0000000000017941 */ /* 0x000fea0003800000 */
.L_x_86:
        /* <DEDUP_REMOVED lines=9> */
.L_x_89:
[----:B------:R-:W-:Y:S05]  /*4e80*/  BSYNC B1 ;  /* 0x0000000000017941 */ /* 0x000fea0003800000 */
.L_x_88:
[----:B------:R-:W-:Y:S05]  /*4e90*/  @!P1 BRA `(.L_x_90) ;  /* 0x0000000800a89947 */ /* 0x000fea0003800000 */
[----:B-----5:R-:W-:-:S05]  /*4ea0*/  HADD2.F32 R78, -RZ, R78.H0_H0 ;  /* 0x2000004eff4e7230 */ /* 0x020fca0000004100 */
[----:B------:R-:W-:-:S04]  /*4eb0*/  FMUL R78, R78, R57 ;  /* 0x000000394e4e7220 */ /* 0x000fc80000400000 */
[----:B------:R-:W-:-:S05]  /*4ec0*/  FFMA R78, R39, R56, R78 ;  /* 0x00000038274e7223 */ /* 0x000fca000000004e */
[----:B------:R-:W-:-:S05]  /*4ed0*/  F2FP.F16.F32.PACK_AB R78, RZ, R78 ;  /* 0x0000004eff4e723e */ /* 0x000fca00000000ff */
[----:B------:R0:W-:Y:S01]  /*4ee0*/  STG.E.U16 desc[UR44][R4.64+0x32], R78 ;  /* 0x0000324e04007986 */ /* 0x0001e2000c10152c */
[----:B------:R-:W-:Y:S05]  /*4ef0*/  BRA `(.L_x_90) ;  /* 0x0000000800907947 */ /* 0x000fea0003800000 */
.L_x_29:
[----:B------:R-:W-:Y:S01]  /*4f00*/  ULDC.64 UR4, c[0x0][0x5c0] ;  /* 0x0001700000047ab9 */ /* 0x000fe20000000a00 */
[----:B------:R-:W-:Y:S01]  /*4f10*/  ISETP.GT.AND P5, PT, R3, 0x1, P3 ;  /* 0x000000010300780c */ /* 0x000fe20001fa4270 */
[-C--:B------:R-:W-:Y:S01]  /*4f20*/  FMUL R40, R40, R56.reuse ;  /* 0x0000003828287220 */ /* 0x080fe20000400000 */
[----:B------:R-:W-:Y:S01]  /*4f30*/  LEA R4, P1, R78, UR4, 0x1 ;  /* 0x000000044e047c11 */ /* 0x000fe2000f8208ff */
[-C--:B------:R-:W-:Y:S01]  /*4f40*/  FMUL R41, R41, R56.reuse ;  /* 0x0000003829297220 */ /* 0x080fe20000400000 */
[C---:B------:R-:W-:Y:S01]  /*4f50*/  IMAD.SHL.U32 R19, R61.reuse, 0x2, RZ ;  /* 0x000000023d137824 */ /* 0x040fe200078e00ff */
[----:B------:R-:W-:Y:S01]  /*4f60*/  SHF.L.U64.HI R15, R61, 0x1, R60 ;  /* 0x000000013d0f7819 */ /* 0x000fe2000001023c */
[-C--:B------:R-:W-:Y:S01]  /*4f70*/  FMUL R42, R42, R56.reuse ;  /* 0x000000382a2a7220 */ /* 0x080fe20000400000 */
[----:B------:R-:W-:Y:S01]  /*4f80*/  LEA.HI.X R5, R78, UR5, R83, 0x1, P1 ;  /* 0x000000054e057c11 */ /* 0x000fe200088f0c53 */
[-C--:B------:R-:W-:Y:S01]  /*4f90*/  FMUL R43, R43, R56.reuse ;  /* 0x000000382b2b7220 */ /* 0x080fe20000400000 */
[----:B------:R-:W-:Y:S01]  /*4fa0*/  ISETP.GT.AND P1, PT, R69, 0x8, PT ;  /* 0x000000084500780c */ /* 0x000fe20003f24270 */
[----:B------:R-:W-:Y:S01]  /*4fb0*/  FMUL R44, R44, R56 ;  /* 0x000000382c2c7220 */ /* 0x000fe20000400000 */
[----:B------:R-:W-:Y:S01]  /*4fc0*/  F2FP.F16.F32.PACK_AB R40, RZ, R40 ;  /* 0x00000028ff28723e */ /* 0x000fe200000000ff */
[-C--:B------:R-:W-:Y:S01]  /*4fd0*/  FMUL R45, R45, R56.reuse ;  /* 0x000000382d2d7220 */ /* 0x080fe20000400000 */
[----:B------:R-:W-:Y:S01]  /*4fe0*/  F2FP.F16.F32.PACK_AB R41, RZ, R41 ;  /* 0x00000029ff29723e */ /* 0x000fe200000000ff */
[----:B------:R-:W-:Y:S01]  /*4ff0*/  FMUL R46, R46, R56 ;  /* 0x000000382e2e7220 */ /* 0x000fe20000400000 */
[----:B------:R-:W-:Y:S01]  /*5000*/  IADD3 R6, P4, R19, R4, RZ ;  /* 0x0000000413067210 */ /* 0x000fe20007f9e0ff */
[----:B------:R-:W-:Y:S01]  /*5010*/  @P0 STG.E.U16 desc[UR44][R4.64], R40 ;  /* 0x0000002804000986 */ /* 0x000fe2000c10152c */
[----:B------:R-:W-:Y:S01]  /*5020*/  ISETP.GT.AND P2, PT, R3, RZ, P1 ;  /* 0x000000ff0300720c */ /* 0x000fe20000f44270 */
[-C--:B------:R-:W-:Y:S01]  /*5030*/  FMUL R47, R47, R56.reuse ;  /* 0x000000382f2f7220 */ /* 0x080fe20000400000 */
[----:B------:R-:W-:Y:S01]  /*5040*/  ISETP.GT.AND P0, PT, R3, 0x1, P1 ;  /* 0x000000010300780c */ /* 0x000fe20000f04270 */
[----:B------:R-:W-:Y:S01]  /*5050*/  @P5 STG.E.U16 desc[UR44][R4.64+0x2], R41 ;  /* 0x0000022904005986 */ /* 0x000fe2000c10152c */
[----:B------:R-:W-:Y:S01]  /*5060*/  IMAD.X R7, R15, 0x1, R5, P4 ;  /* 0x000000010f077824 */ /* 0x000fe200020e0605 */
[C---:B------:R-:W-:Y:S01]  /*5070*/  ISETP.GT.AND P4, PT, R3.reuse, 0x8, P3 ;  /* 0x000000080300780c */ /* 0x040fe20001f84270 */
[-C--:B------:R-:W-:Y:S01]  /*5080*/  FMUL R48, R48, R56.reuse ;  /* 0x0000003830307220 */ /* 0x080fe20000400000 */
[----:B------:R-:W-:Y:S01]  /*5090*/  ISETP.GT.AND P5, PT, R3, 0x9, P3 ;  /* 0x000000090300780c */ /* 0x000fe20001fa4270 */
[----:B------:R-:W-:Y:S01]  /*50a0*/  FMUL R49, R49, R56 ;  /* 0x0000003831317220 */ /* 0x000fe20000400000 */
[----:B------:R-:W-:Y:S01]  /*50b0*/  F2FP.F16.F32.PACK_AB R42, RZ, R42 ;  /* 0x0000002aff2a723e */ /* 0x000fe200000000ff */
[-C--:B------:R-:W-:Y:S01]  /*50c0*/  FMUL R50, R50, R56.reuse ;  /* 0x0000003832327220 */ /* 0x080fe20000400000 */
[----:B------:R-:W-:Y:S01]  /*50d0*/  F2FP.F16.F32.PACK_AB R43, RZ, R43 ;  /* 0x0000002bff2b723e */ /* 0x000fe200000000ff */
[----:B------:R-:W-:Y:S01]  /*50e0*/  FMUL R51, R51, R56 ;  /* 0x0000003833337220 */ /* 0x000fe20000400000 */
[----:B------:R-:W-:Y:S01]  /*50f0*/  F2FP.F16.F32.PACK_AB R44, RZ, R44 ;  /* 0x0000002cff2c723e */ /* 0x000fe200000000ff */
[----:B------:R-:W-:Y:S01]  /*5100*/  @P2 STG.E.U16 desc[UR44][R6.64], R42 ;  /* 0x0000002a06002986 */ /* 0x000fe2000c10152c */
[----:B------:R-:W-:Y:S01]  /*5110*/  F2FP.F16.F32.PACK_AB R45, RZ, R45 ;  /* 0x0000002dff2d723e */ /* 0x000fe200000000ff */
[-C--:B------:R-:W-:Y:S01]  /*5120*/  FMUL R53, R53, R56.reuse ;  /* 0x0000003835357220 */ /* 0x080fe20000400000 */
[C---:B------:R-:W-:Y:S01]  /*5130*/  ISETP.GT.AND P2, PT, R3.reuse, 0x8, P1 ;  /* 0x000000080300780c */ /* 0x040fe20000f44270 */
[----:B------:R-:W-:Y:S01]  /*5140*/  @P0 STG.E.U16 desc[UR44][R6.64+0x2], R43 ;  /* 0x0000022b06000986 */ /* 0x000fe2000c10152c */
[C---:B------:R-:W-:Y:S01]  /*5150*/  ISETP.GT.AND P0, PT, R3.reuse, 0x9, P1 ;  /* 0x000000090300780c */ /* 0x040fe20000f04270 */
[----:B------:R-:W-:Y:S01]  /*5160*/  FMUL R52, R52, R56 ;  /* 0x0000003834347220 */ /* 0x000fe20000400000 */
[----:B------:R-:W-:Y:S01]  /*5170*/  F2FP.F16.F32.PACK_AB R46, RZ, R46 ;  /* 0x0000002eff2e723e */ /* 0x000fe200000000ff */
[----:B------:R-:W-:Y:S01]  /*5180*/  @P4 STG.E.U16 desc[UR44][R4.64+0x10], R44 ;  /* 0x0000102c04004986 */ /* 0x000fe2000c10152c */
[C---:B------:R-:W-:Y:S01]  /*5190*/  ISETP.GT.AND P4, PT, R3.reuse, 0x10, P3 ;  /* 0x000000100300780c */ /* 0x040fe20001f84270 */
[-C--:B------:R-:W-:Y:S01]  /*51a0*/  FMUL R54, R54, R56.reuse ;  /* 0x0000003836367220 */ /* 0x080fe20000400000 */
[----:B------:R-:W-:Y:S01]  /*51b0*/  F2FP.F16.F32.PACK_AB R47, RZ, R47 ;  /* 0x0000002fff2f723e */ /* 0x000fe200000000ff */
[----:B------:R-:W-:Y:S01]  /*51c0*/  @P5 STG.E.U16 desc[UR44][R4.64+0x12], R45 ;  /* 0x0000122d04005986 */ /* 0x000fe2000c10152c */
[----:B------:R-:W-:Y:S01]  /*51d0*/  ISETP.GT.AND P5, PT, R3, 0x11, P3 ;  /* 0x000000110300780c */ /* 0x000fe20001fa4270 */
[----:B------:R-:W-:Y:S01]  /*51e0*/  FMUL R55, R55, R56 ;  /* 0x0000003837377220 */ /* 0x000fe20000400000 */
[----:B------:R-:W-:Y:S01]  /*51f0*/  F2FP.F16.F32.PACK_AB R48, RZ, R48 ;  /* 0x00000030ff30723e */ /* 0x000fe200000000ff */
[----:B------:R-:W-:Y:S01]  /*5200*/  @P2 STG.E.U16 desc[UR44][R6.64+0x10], R46 ;  /* 0x0000102e06002986 */ /* 0x000fe2000c10152c */
[----:B------:R-:W-:Y:S01]  /*5210*/  F2FP.F16.F32.PACK_AB R49, RZ, R49 ;  /* 0x00000031ff31723e */ /* 0x000fe200000000ff */
[----:B------:R-:W-:Y:S01]  /*5220*/  FMUL R24, R24, R56 ;  /* 0x0000003818187220 */ /* 0x000fe20000400000 */
[----:B------:R-:W-:Y:S01]  /*5230*/  ISETP.GT.AND P2, PT, R3, 0x10, P1 ;  /* 0x000000100300780c */ /* 0x000fe20000f44270 */
[----:B------:R-:W-:Y:S01]  /*5240*/  @P0 STG.E.U16 desc[UR44][R6.64+0x12], R47 ;  /* 0x0000122f06000986 */ /* 0x000fe2000c10152c */
[----:B------:R-:W-:Y:S01]  /*5250*/  F2FP.F16.F32.PACK_AB R50, RZ, R50 ;  /* 0x00000032ff32723e */ /* 0x000fe200000000ff */
[----:B------:R-:W-:Y:S01]  /*5260*/  IMAD R9, R13, 0xf0, RZ ;  /* 0x000000f00d097824 */ /* 0x000fe200078e02ff */
[----:B------:R-:W-:Y:S01]  /*5270*/  F2FP.F16.F32.PACK_AB R51, RZ, R51 ;  /* 0x00000033ff33723e */ /* 0x000fe200000000ff */
[----:B------:R-:W-:Y:S01]  /*5280*/  @P4 STG.E.U16 desc[UR44][R4.64+0x20], R48 ;  /* 0x0000203004004986 */ /* 0x000fe2000c10152c */
[C---:B------:R-:W-:Y:S01]  /*5290*/  ISETP.GT.AND P4, PT, R3.reuse, 0x11, P1 ;  /* 0x000000110300780c */ /* 0x040fe20000f84270 */
[----:B------:R-:W-:Y:S01]  /*52a0*/  IMAD.WIDE.U32 R10, R12, 0xf0, R6 ;  /* 0x000000f00c0a7825 */ /* 0x000fe200078e0006 */
[----:B------:R-:W-:Y:S01]  /*52b0*/  F2FP.F16.F32.PACK_AB R53, RZ, R53 ;  /* 0x00000035ff35723e */ /* 0x000fe200000000ff */
[----:B------:R-:W-:Y:S01]  /*52c0*/  @P5 STG.E.U16 desc[UR44][R4.64+0x22], R49 ;  /* 0x0000223104005986 */ /* 0x000fe2000c10152c */
[----:B------:R-:W-:Y:S01]  /*52d0*/  ISETP.GT.AND P5, PT, R3, 0x18, P3 ;  /* 0x000000180300780c */ /* 0x000fe20001fa4270 */
[-C--:B------:R-:W-:Y:S01]  /*52e0*/  FMUL R25, R25, R56.reuse ;  /* 0x0000003819197220 */ /* 0x080fe20000400000 */
[----:B------:R-:W-:Y:S01]  /*52f0*/  ISETP.GT.AND P3, PT, R3, 0x19, P3 ;  /* 0x000000190300780c */ /* 0x000fe20001f64270 */
[----:B------:R-:W-:Y:S01]  /*5300*/  @P2 STG.E.U16 desc[UR44][R6.64+0x20], R50 ;  /* 0x0000203206002986 */ /* 0x000fe2000c10152c */
[----:B------:R-:W-:Y:S01]  /*5310*/  ISETP.GT.AND P2, PT, R69, 0x80, PT ;  /* 0x000000804500780c */ /* 0x000fe20003f44270 */
[----:B------:R-:W-:Y:S01]  /*5320*/  FMUL R26, R26, R56 ;  /* 0x000000381a1a7220 */ /* 0x000fe20000400000 */
[----:B------:R-:W-:Y:S01]  /*5330*/  F2FP.F16.F32.PACK_AB R52, RZ, R52 ;  /* 0x00000034ff34723e */ /* 0x000fe200000000ff */
[----:B------:R-:W-:Y:S01]  /*5340*/  FMUL R27, R27, R56 ;  /* 0x000000381b1b7220 */ /* 0x000fe20000400000 */
[----:B------:R-:W-:Y:S01]  /*5350*/  F2FP.F16.F32.PACK_AB R54, RZ, R54 ;  /* 0x00000036ff36723e */ /* 0x000fe200000000ff */
[----:B------:R-:W-:Y:S01]  /*5360*/  @P4 STG.E.U16 desc[UR44][R6.64+0x22], R51 ;  /* 0x0000223306004986 */ /* 0x000fe2000c10152c */
[C---:B------:R-:W-:Y:S01]  /*5370*/  ISETP.GT.AND P4, PT, R3.reuse, 0x18, P1 ;  /* 0x000000180300780c */ /* 0x040fe20000f84270 */
[-C--:B------:R-:W-:Y:S01]  /*5380*/  FMUL R28, R28, R56.reuse ;  /* 0x000000381c1c7220 */ /* 0x080fe20000400000 */
[C---:B------:R-:W-:Y:S01]  /*5390*/  ISETP.GT.AND P1, PT, R3.reuse, 0x19, P1 ;  /* 0x000000190300780c */ /* 0x040fe20000f24270 */
[----:B------:R-:W-:Y:S01]  /*53a0*/  @P5 STG.E.U16 desc[UR44][R4.64+0x30], R52 ;  /* 0x0000303404005986 */ /* 0x000fe2000c10152c */
[----:B------:R-:W-:Y:S01]  /*53b0*/  ISETP.GT.AND P5, PT, R3, 0x1, P2 ;  /* 0x000000010300780c */ /* 0x000fe200017a4270 */
[-C--:B------:R-:W-:Y:S01]  /*53c0*/  FMUL R29, R29, R56.reuse ;  /* 0x000000381d1d7220 */ /* 0x080fe20000400000 */
[----:B------:R-:W-:Y:S01]  /*53d0*/  F2FP.F16.F32.PACK_AB R55, RZ, R55 ;  /* 0x00000037ff37723e */ /* 0x000fe200000000ff */
[----:B------:R0:W-:Y:S01]  /*53e0*/  @P3 STG.E.U16 desc[UR44][R4.64+0x32], R53 ;  /* 0x0000323504003986 */ /* 0x0001e2000c10152c */
[----:B------:R-:W-:Y:S01]  /*53f0*/  ISETP.GT.AND P3, PT, R3, RZ, P2 ;  /* 0x000000ff0300720c */ /* 0x000fe20001764270 */
[----:B------:R-:W-:Y:S01]  /*5400*/  FMUL R30, R30, R56 ;  /* 0x000000381e1e7220 */ /* 0x000fe20000400000 */
[----:B------:R-:W-:Y:S01]  /*5410*/  F2FP.F16.F32.PACK_AB R24, RZ, R24 ;  /* 0x00000018ff18723e */ /* 0x000fe200000000ff */
[-C--:B------:R-:W-:Y:S01]  /*5420*/  FMUL R31, R31, R56.reuse ;  /* 0x000000381f1f7220 */ /* 0x080fe20000400000 */
[----:B------:R-:W-:Y:S01]  /*5430*/  ISETP.GT.AND P0, PT, R69, 0x88, PT ;  /* 0x000000884500780c */ /* 0x000fe20003f04270 */
[----:B------:R-:W-:Y:S01]  /*5440*/  @P4 STG.E.U16 desc[UR44][R6.64+0x30], R54 ;  /* 0x0000303606004986 */ /* 0x000fe2000c10152c */
[----:B------:R-:W-:Y:S01]  /*5450*/  F2FP.F16.F32.PACK_AB R25, RZ, R25 ;  /* 0x00000019ff19723e */ /* 0x000fe200000000ff */
[----:B------:R-:W-:Y:S01]  /*5460*/  FMUL R32, R32, R56 ;  /* 0x0000003820207220 */ /* 0x000fe20000400000 */
[C---:B------:R-:W-:Y:S01]  /*5470*/  ISETP.GT.AND P4, PT, R3.reuse, 0x8, P2 ;  /* 0x000000080300780c */ /* 0x040fe20001784270 */
[----:B------:R1:W-:Y:S01]  /*5480*/  @P1 STG.E.U16 desc[UR44][R6.64+0x32], R55 ;  /* 0x0000323706001986 */ /* 0x0003e2000c10152c */
[----:B------:R-:W-:Y:S01]  /*5490*/  ISETP.GT.AND P1, PT, R3, RZ, P0 ;  /* 0x000000ff0300720c */ /* 0x000fe20000724270 */
[----:B0-----:R-:W-:Y:S01]  /*54a0*/  IMAD.IADD R5, R11, 0x1, R9 ;  /* 0x000000010b057824 */ /* 0x001fe200078e0209 */
[----:B------:R-:W-:Y:S01]  /*54b0*/  F2FP.F16.F32.PACK_AB R26, RZ, R26 ;  /* 0x0000001aff1a723e */ /* 0x000fe200000000ff */
[--C-:B------:R-:W-:Y:S01]  /*54c0*/  @P3 IMAD.MOV.U32 R4, RZ, RZ, R10.reuse ;  /* 0x000000ffff043224 */ /* 0x100fe200078e000a */
[----:B------:R-:W-:Y:S01]  /*54d0*/  F2FP.F16.F32.PACK_AB R27, RZ, R27 ;  /* 0x0000001bff1b723e */ /* 0x000fe200000000ff */
[----:B------:R-:W-:Y:S01]  /*54e0*/  FMUL R33, R33, R56 ;  /* 0x0000003821217220 */ /* 0x000fe20000400000 */
[----:B------:R-:W-:Y:S01]  /*54f0*/  F2FP.F16.F32.PACK_AB R28, RZ, R28 ;  /* 0x0000001cff1c723e */ /* 0x000fe200000000ff */
[-C--:B------:R-:W-:Y:S01]  /*5500*/  FMUL R34, R34, R56.reuse ;  /* 0x0000003822227220 */ /* 0x080fe20000400000 */
[----:B------:R0:W-:Y:S01]  /*5510*/  @P3 STG.E.U16 desc[UR44][R4.64], R24 ;  /* 0x0000001804003986 */ /* 0x0001e2000c10152c */
[----:B------:R-:W-:Y:S01]  /*5520*/  ISETP.GT.AND P3, PT, R3, 0x1, P0 ;  /* 0x000000010300780c */ /* 0x000fe20000764270 */
[----:B------:R-:W-:Y:S01]  /*5530*/  FMUL R35, R35, R56 ;  /* 0x0000003823237220 */ /* 0x000fe20000400000 */
[----:B-1----:R-:W-:Y:S01]  /*5540*/  IMAD.IADD R7, R9, 0x1, R11 ;  /* 0x0000000109077824 */ /* 0x002fe200078e020b */
[----:B------:R-:W-:Y:S01]  /*5550*/  F2FP.F16.F32.PACK_AB R29, RZ, R29 ;  /* 0x0000001dff1d723e */ /* 0x000fe200000000ff */
[--C-:B------:R-:W-:Y:S01]  /*5560*/  @P4 IMAD.MOV.U32 R6, RZ, RZ, R10.reuse ;  /* 0x000000ffff064224 */ /* 0x100fe200078e000a */
[----:B------:R-:W-:Y:S01]  /*5570*/  F2FP.F16.F32.PACK_AB R30, RZ, R30 ;  /* 0x0000001eff1e723e */ /* 0x000fe200000000ff */
[-C--:B------:R-:W-:Y:S01]  /*5580*/  FMUL R36, R36, R56.reuse ;  /* 0x0000003824247220 */ /* 0x080fe20000400000 */
[----:B------:R-:W-:Y:S01]  /*5590*/  F2FP.F16.F32.PACK_AB R31, RZ, R31 ;  /* 0x0000001fff1f723e */ /* 0x000fe200000000ff */
[----:B------:R-:W-:Y:S01]  /*55a0*/  FMUL R37, R37, R56 ;  /* 0x0000003825257220 */ /* 0x000fe20000400000 */
[----:B------:R-:W-:Y:S01]  /*55b0*/  F2FP.F16.F32.PACK_AB R32, RZ, R32 ;  /* 0x00000020ff20723e */ /* 0x000fe200000000ff */
[-C--:B------:R-:W-:Y:S01]  /*55c0*/  FMUL R38, R38, R56.reuse ;  /* 0x0000003826267220 */ /* 0x080fe20000400000 */
[----:B0-----:R-:W-:Y:S01]  /*55d0*/  @P5 IMAD.MOV.U32 R4, RZ, RZ, R10 ;  /* 0x000000ffff045224 */ /* 0x001fe200078e000a */
[----:B------:R-:W-:Y:S01]  /*55e0*/  F2FP.F16.F32.PACK_AB R33, RZ, R33 ;  /* 0x00000021ff21723e */ /* 0x000fe200000000ff */
[----:B------:R-:W-:Y:S01]  /*55f0*/  FMUL R39, R39, R56 ;  /* 0x0000003827277220 */ /* 0x000fe20000400000 */
[----:B------:R-:W-:-:S02]  /*5600*/  F2FP.F16.F32.PACK_AB R34, RZ, R34 ;  /* 0x00000022ff22723e */ /* 0x000fc400000000ff */
[----:B------:R0:W-:Y:S01]  /*5610*/  @P5 STG.E.U16 desc[UR44][R4.64+0x2], R25 ;  /* 0x0000021904005986 */ /* 0x0001e2000c10152c */
[----:B------:R-:W-:Y:S02]  /*5620*/  F2FP.F16.F32.PACK_AB R35, RZ, R35 ;  /* 0x00000023ff23723e */ /* 0x000fe400000000ff */
[----:B------:R-:W-:Y:S02]  /*5630*/  F2FP.F16.F32.PACK_AB R36, RZ, R36 ;  /* 0x00000024ff24723e */ /* 0x000fe400000000ff */
[----:B------:R-:W-:Y:S02]  /*5640*/  F2FP.F16.F32.PACK_AB R37, RZ, R37 ;  /* 0x00000025ff25723e */ /* 0x000fe400000000ff */
[----:B------:R-:W-:Y:S02]  /*5650*/  F2FP.F16.F32.PACK_AB R38, RZ, R38 ;  /* 0x00000026ff26723e */ /* 0x000fe400000000ff */
[----:B------:R-:W-:Y:S02]  /*5660*/  F2FP.F16.F32.PACK_AB R39, RZ, R39 ;  /* 0x00000027ff27723e */ /* 0x000fe400000000ff */
[----:B0-----:R-:W-:-:S05]  /*5670*/  IADD3 R4, P5, R19, R10, RZ ;  /* 0x0000000a13047210 */ /* 0x001fca0007fbe0ff */
[----:B------:R-:W-:Y:S01]  /*5680*/  IMAD.X R5, R15, 0x1, R5, P5 ;  /* 0x000000010f057824 */ /* 0x000fe200028e0605 */
[----:B------:R-:W-:-:S04]  /*5690*/  ISETP.GT.AND P5, PT, R3, 0x9, P0 ;  /* 0x000000090300780c */ /* 0x000fc800007a4270 */
[----:B------:R-:W-:Y:S01]  /*56a0*/  @P1 STG.E.U16 desc[UR44][R4.64], R26 ;  /* 0x0000001a04001986 */ /* 0x000fe2000c10152c */
[----:B------:R-:W-:-:S03]  /*56b0*/  ISETP.GT.AND P1, PT, R3, 0x9, P2 ;  /* 0x000000090300780c */ /* 0x000fc60001724270 */
[----:B------:R0:W-:Y:S01]  /*56c0*/  @P3 STG.E.U16 desc[UR44][R4.64+0x2], R27 ;  /* 0x0000021b04003986 */ /* 0x0001e2000c10152c */
[----:B------:R-:W-:-:S03]  /*56d0*/  ISETP.GT.AND P3, PT, R3, 0x8, P0 ;  /* 0x000000080300780c */ /* 0x000fc60000764270 */
[----:B------:R-:W-:Y:S01]  /*56e0*/  @P4 STG.E.U16 desc[UR44][R6.64+0x10], R28 ;  /* 0x0000101c06004986 */ /* 0x000fe2000c10152c */
[----:B------:R-:W-:-:S05]  /*56f0*/  IADD3 R8, P4, R19, R10, RZ ;  /* 0x0000000a13087210 */ /* 0x000fca0007f9e0ff */
[----:B------:R-:W-:Y:S01]  /*5700*/  IMAD.X R9, R7, 0x1, R15, P4 ;  /* 0x0000000107097824 */ /* 0x000fe200020e060f */
[----:B------:R-:W-:Y:S01]  /*5710*/  ISETP.GT.AND P4, PT, R3, 0x10, P2 ;  /* 0x000000100300780c */ /* 0x000fe20001784270 */
[----:B0-----:R-:W-:Y:S02]  /*5720*/  @P1 IMAD.MOV.U32 R4, RZ, RZ, R10 ;  /* 0x000000ffff041224 */ /* 0x001fe400078e000a */
[----:B------:R-:W-:-:S05]  /*5730*/  @P1 IMAD.MOV.U32 R5, RZ, RZ, R7 ;  /* 0x000000ffff051224 */ /* 0x000fca00078e0007 */
[----:B------:R0:W-:Y:S01]  /*5740*/  @P1 STG.E.U16 desc[UR44][R4.64+0x12], R29 ;  /* 0x0000121d04001986 */ /* 0x0001e2000c10152c */
[----:B------:R-:W-:-:S03]  /*5750*/  ISETP.GT.AND P1, PT, R3, 0x18, P2 ;  /* 0x000000180300780c */ /* 0x000fc60001724270 */
[----:B------:R-:W-:Y:S01]  /*5760*/  @P3 STG.E.U16 desc[UR44][R8.64+0x10], R30 ;  /* 0x0000101e08003986 */ /* 0x000fe2000c10152c */
[C---:B------:R-:W-:Y:S02]  /*5770*/  ISETP.GT.AND P3, PT, R3.reuse, 0x11, P2 ;  /* 0x000000110300780c */ /* 0x040fe40001764270 */
[----:B------:R-:W-:Y:S01]  /*5780*/  ISETP.GT.AND P2, PT, R3, 0x19, P2 ;  /* 0x000000190300780c */ /* 0x000fe20001744270 */
[----:B0-----:R-:W-:Y:S02]  /*5790*/  @P5 IMAD.MOV.U32 R4, RZ, RZ, R8 ;  /* 0x000000ffff045224 */ /* 0x001fe400078e0008 */
[----:B------:R-:W-:-:S04]  /*57a0*/  @P5 IMAD.MOV.U32 R5, RZ, RZ, R9 ;  /* 0x000000ffff055224 */ /* 0x000fc800078e0009 */
[----:B------:R-:W-:Y:S01]  /*57b0*/  @P1 IMAD.MOV.U32 R6, RZ, RZ, R10 ;  /* 0x000000ffff061224 */ /* 0x000fe200078e000a */
[----:B------:R0:W-:Y:S01]  /*57c0*/  @P5 STG.E.U16 desc[UR44][R4.64+0x12], R31 ;  /* 0x0000121f04005986 */ /* 0x0001e2000c10152c */
[----:B------:R-:W-:-:S04]  /*57d0*/  ISETP.GT.AND P5, PT, R3, 0x10, P0 ;  /* 0x000000100300780c */ /* 0x000fc800007a4270 */
[--C-:B------:R-:W-:Y:S02]  /*57e0*/  @P2 IMAD.MOV.U32 R11, RZ, RZ, R7.reuse ;  /* 0x000000ffff0b2224 */ /* 0x100fe400078e0007 */
[----:B0-----:R-:W-:Y:S02]  /*57f0*/  @P4 IMAD.MOV.U32 R4, RZ, RZ, R10 ;  /* 0x000000ffff044224 */ /* 0x001fe400078e000a */
[----:B------:R-:W-:-:S05]  /*5800*/  @P4 IMAD.MOV.U32 R5, RZ, RZ, R7 ;  /* 0x000000ffff054224 */ /* 0x000fca00078e0007 */
[----:B------:R0:W-:Y:S01]  /*5810*/  @P4 STG.E.U16 desc[UR44][R4.64+0x20], R32 ;  /* 0x0000202004004986 */ /* 0x0001e2000c10152c */
[----:B------:R-:W-:Y:S02]  /*5820*/  ISETP.GT.AND P4, PT, R3, 0x11, P0 ;  /* 0x000000110300780c */ /* 0x000fe40000784270 */
[----:B0-----:R-:W-:Y:S01]  /*5830*/  @P3 MOV R4, R10 ;  /* 0x0000000a00043202 */ /* 0x001fe20000000f00 */
[----:B------:R-:W-:-:S05]  /*5840*/  @P3 IMAD.MOV.U32 R5, RZ, RZ, R7 ;  /* 0x000000ffff053224 */ /* 0x000fca00078e0007 */
[----:B------:R0:W-:Y:S01]  /*5850*/  @P3 STG.E.U16 desc[UR44][R4.64+0x22], R33 ;  /* 0x0000222104003986 */ /* 0x0001e2000c10152c */
[C---:B------:R-:W-:Y:S02]  /*5860*/  ISETP.GT.AND P3, PT, R3.reuse, 0x18, P0 ;  /* 0x000000180300780c */ /* 0x040fe40000764270 */
[----:B------:R-:W-:Y:S01]  /*5870*/  ISETP.GT.AND P0, PT, R3, 0x19, P0 ;  /* 0x000000190300780c */ /* 0x000fe20000704270 */
[----:B0-----:R-:W-:Y:S02]  /*5880*/  @P5 IMAD.MOV.U32 R4, RZ, RZ, R8 ;  /* 0x000000ffff045224 */ /* 0x001fe400078e0008 */
[----:B------:R-:W-:-:S05]  /*5890*/  @P5 IMAD.MOV.U32 R5, RZ, RZ, R9 ;  /* 0x000000ffff055224 */ /* 0x000fca00078e0009 */
[----:B------:R0:W-:Y:S02]  /*58a0*/  @P5 STG.E.U16 desc[UR44][R4.64+0x20], R34 ;  /* 0x0000202204005986 */ /* 0x0001e4000c10152c */
[----:B0-----:R-:W-:Y:S02]  /*58b0*/  @P4 IMAD.MOV.U32 R4, RZ, RZ, R8 ;  /* 0x000000ffff044224 */ /* 0x001fe400078e0008 */
[----:B------:R-:W-:-:S05]  /*58c0*/  @P4 IMAD.MOV.U32 R5, RZ, RZ, R9 ;  /* 0x000000ffff054224 */ /* 0x000fca00078e0009 */
[----:B------:R0:W-:Y:S04]  /*58d0*/  @P4 STG.E.U16 desc[UR44][R4.64+0x22], R35 ;  /* 0x0000222304004986 */ /* 0x0001e8000c10152c */
[----:B------:R1:W-:Y:S04]  /*58e0*/  @P1 STG.E.U16 desc[UR44][R6.64+0x30], R36 ;  /* 0x0000302406001986 */ /* 0x0003e8000c10152c */
[----:B------:R1:W-:Y:S01]  /*58f0*/  @P2 STG.E.U16 desc[UR44][R10.64+0x32], R37 ;  /* 0x000032250a002986 */ /* 0x0003e2000c10152c */
[----:B0-----:R-:W-:Y:S02]  /*5900*/  @P3 IMAD.MOV.U32 R4, RZ, RZ, R8 ;  /* 0x000000ffff043224 */ /* 0x001fe400078e0008 */
[----:B------:R-:W-:-:S05]  /*5910*/  @P3 IMAD.MOV.U32 R5, RZ, RZ, R9 ;  /* 0x000000ffff053224 */ /* 0x000fca00078e0009 */
[----:B------:R1:W-:Y:S04]  /*5920*/  @P3 STG.E.U16 desc[UR44][R4.64+0x30], R38 ;  /* 0x0000302604003986 */ /* 0x0003e8000c10152c */
[----:B------:R1:W-:Y:S02]  /*5930*/  @P0 STG.E.U16 desc[UR44][R8.64+0x32], R39 ;  /* 0x0000322708000986 */ /* 0x0003e4000c10152c */
.L_x_90:
[----:B------:R-:W-:Y:S05]  /*5940*/  BSYNC B0 ;  /* 0x0000000000007941 */ /* 0x000fea0003800000 */
.L_x_28:
[----:B------:R-:W-:Y:S01]  /*5950*/  IADD3 R16, P0, R16, UR38, RZ ;  /* 0x0000002610107c10 */ /* 0x000fe2000ff1e0ff */
[----:B------:R-:W-:Y:S01]  /*5960*/  ULDC.64 UR4, c[0x0][0x650] ;  /* 0x0001940000047ab9 */ /* 0x000fe20000000a00 */
[----:B------:R-:W-:Y:S01]  /*5970*/  PRMT R3, RZ, 0x7610, R3 ;  /* 0x00007610ff037816 */ /* 0x000fe20000000003 */
[----:B------:R-:W-:Y:S01]  /*5980*/  IMAD.MOV.U32 R69, RZ, RZ, -0x1 ;  /* 0xffffffffff457424 */ /* 0x000fe200078e00ff */
[----:B------:R-:W-:Y:S01]  /*5990*/  IADD3.X R17, R17, UR37, RZ, P0, !PT ;  /* 0x0000002511117c10 */ /* 0x000fe200087fe4ff */
[----:B------:R-:W-:Y:S01]  /*59a0*/  IMAD.MOV.U32 R19, RZ, RZ, -0x1 ;  /* 0xffffffffff137424 */ /* 0x000fe200078e00ff */
[----:B------:R-:W-:-:S04]  /*59b0*/  ISETP.GE.U32.AND P0, PT, R16, UR4, PT ;  /* 0x0000000410007c0c */ /* 0x000fc8000bf06070 */
[----:B------:R-:W-:-:S13]  /*59c0*/  ISETP.GE.U32.AND.EX P0, PT, R17, UR5, PT, P0 ;  /* 0x0000000511007c0c */ /* 0x000fda000bf06100 */
[----:B------:R-:W-:Y:S05]  /*59d0*/  @P0 BRA `(.L_x_91) ;  /* 0x00000004004c0947 */ /* 0x000fea0003800000 */
[----:B-1----:R-:W1:Y:S01]  /*59e0*/  LDC.64 R10, c[0x0][0x628] ;  /* 0x00018a00ff0a7b82 */ /* 0x002e620000000a00 */
[----:B------:R-:W1:Y:S01]  /*59f0*/  S2R R12, SR_CTAID.X ;  /* 0x00000000000c7919 */ /* 0x000e620000002500 */
[----:B------:R-:W-:Y:S02]  /*5a00*/  IMAD.MOV.U32 R8, RZ, RZ, R16 ;  /* 0x000000ffff087224 */ /* 0x000fe400078e0010 */
[----:B0-----:R-:W-:Y:S01]  /*5a10*/  IMAD.MOV.U32 R9, RZ, RZ, R17 ;  /* 0x000000ffff097224 */ /* 0x001fe200078e0011 */
[----:B------:R-:W0:Y:S03]  /*5a20*/  S2R R20, SR_CTAID.Y ;  /* 0x0000000000147919 */ /* 0x000e260000002600 */
[----:B------:R-:W0:Y:S08]  /*5a30*/  LDC R0, c[0x0][0x630] ;  /* 0x00018c00ff007b82 */ /* 0x000e300000000800 */
[----:B--2---:R-:W2:Y:S01]  /*5a40*/  LDC.64 R14, c[0x0][0x620] ;  /* 0x00018800ff0e7b82 */ /* 0x004ea20000000a00 */
[----:B-1----:R-:W-:-:S04]  /*5a50*/  ISETP.NE.U32.AND P0, PT, R10, RZ, PT ;  /* 0x000000ff0a00720c */ /* 0x002fc80003f05070 */
[----:B------:R-:W-:-:S13]  /*5a60*/  ISETP.NE.AND.EX P0, PT, R11, RZ, PT, P0 ;  /* 0x000000ff0b00720c */ /* 0x000fda0003f05300 */
[----:B0-2---:R-:W-:Y:S05]  /*5a70*/  @!P0 BRA `(.L_x_92) ;  /* 0x0000000000288947 */ /* 0x005fea0003800000 */
        /* <DEDUP_REMOVED lines=10> */
.L_x_92:
[-CC-:B------:R-:W-:Y:S01]  /*5b20*/  SHF.R.U64 R19, R8, R0.reuse, R9.reuse ;  /* 0x0000000008137219 */ /* 0x180fe20000001209 */
[----:B------:R-:W0:Y:S01]  /*5b30*/  LDC.64 R26, c[0x0][0x640] ;  /* 0x00019000ff1a7b82 */ /* 0x000e220000000a00 */
[----:B------:R-:W-:Y:S01]  /*5b40*/  SHF.R.U32.HI R0, RZ, R0, R9 ;  /* 0x00000000ff007219 */ /* 0x000fe20000011609 */
[----:B------:R-:W-:Y:S01]  /*5b50*/  ULDC UR4, c[0x0][0x150] ;  /* 0x0000540000047ab9 */ /* 0x000fe20000000800 */
[----:B------:R-:W-:Y:S02]  /*5b60*/  IADD3 R3, P0, RZ, -R19, RZ ;  /* 0x80000013ff037210 */ /* 0x000fe40007f1e0ff */
[----:B------:R-:W-:-:S03]  /*5b70*/  I2FP.F32.U32 R7, R12 ;  /* 0x0000000c00077245 */ /* 0x000fc60000201000 */
[----:B------:R-:W1:Y:S01]  /*5b80*/  LDC R6, c[0x0][0x618] ;  /* 0x00018600ff067b82 */ /* 0x000e620000000800 */
[----:B------:R-:W-:Y:S02]  /*5b90*/  IMAD.X R5, RZ, RZ, ~R0, P0 ;  /* 0x000000ffff057224 */ /* 0x000fe400000e0e00 */
[----:B------:R-:W-:Y:S01]  /*5ba0*/  FMUL R7, R7, UR4 ;  /* 0x0000000407077c20 */ /* 0x000fe20008400000 */
[----:B------:R-:W-:Y:S01]  /*5bb0*/  ULDC UR4, c[0x0][0x154] ;  /* 0x0000550000047ab9 */ /* 0x000fe20000000800 */
[-C--:B------:R-:W-:Y:S02]  /*5bc0*/  IMAD R0, R5, R14.reuse, RZ ;  /* 0x0000000e05007224 */ /* 0x080fe400078e02ff */
[C---:B------:R-:W-:Y:S01]  /*5bd0*/  IMAD.WIDE.U32 R4, R3.reuse, R14, R16 ;  /* 0x0000000e03047225 */ /* 0x040fe200078e0010 */
[----:B------:R-:W2:Y:S01]  /*5be0*/  LDC R11, c[0x0][0x608] ;  /* 0x00018200ff0b7b82 */ /* 0x000ea20000000800 */
[----:B------:R-:W3:Y:S02]  /*5bf0*/  F2I.U32.TRUNC.NTZ R7, R7 ;  /* 0x0000000700077305 */ /* 0x000ee4000020f000 */
[----:B------:R-:W-:-:S04]  /*5c00*/  IMAD R3, R3, R15, R0 ;  /* 0x0000000f03037224 */ /* 0x000fc800078e0200 */
[----:B------:R-:W-:Y:S01]  /*5c10*/  IMAD.IADD R3, R5, 0x1, R3 ;  /* 0x0000000105037824 */ /* 0x000fe200078e0203 */
[----:B------:R-:W4:Y:S01]  /*5c20*/  LDC R8, c[0x0][0x658] ;  /* 0x00019600ff087b82 */ /* 0x000f220000000800 */
[----:B------:R-:W-:Y:S02]  /*5c30*/  I2FP.F32.U32 R5, R20 ;  /* 0x0000001400057245 */ /* 0x000fe40000201000 */
[----:B0-----:R-:W-:-:S04]  /*5c40*/  ISETP.NE.U32.AND P0, PT, R26, RZ, PT ;  /* 0x000000ff1a00720c */ /* 0x001fc80003f05070 */
[----:B------:R-:W-:Y:S01]  /*5c50*/  ISETP.NE.AND.EX P0, PT, R27, RZ, PT, P0 ;  /* 0x000000ff1b00720c */ /* 0x000fe20003f05300 */
[----:B------:R-:W0:Y:S01]  /*5c60*/  LDC R9, c[0x0][0x144] ;  /* 0x00005100ff097b82 */ /* 0x000e220000000800 */
[-CC-:B-1----:R-:W-:Y:S02]  /*5c70*/  SHF.R.U32.HI R0, RZ, R6.reuse, R3.reuse ;  /* 0x00000006ff007219 */ /* 0x182fe40000011603 */
[----:B------:R-:W-:Y:S01]  /*5c80*/  SHF.R.U64 R13, R4, R6, R3 ;  /* 0x00000006040d7219 */ /* 0x000fe20000001203 */
[----:B------:R-:W-:Y:S01]  /*5c90*/  FMUL R6, R5, UR4 ;  /* 0x0000000405067c20 */ /* 0x000fe20008400000 */
[----:B---3--:R-:W-:-:S03]  /*5ca0*/  IADD3 R7, -R7, RZ, RZ ;  /* 0x000000ff07077210 */ /* 0x008fc60007ffe1ff */
[----:B------:R-:W1:Y:S01]  /*5cb0*/  LDC R21, c[0x0][0x148] ;  /* 0x00005200ff157b82 */ /* 0x000e620000000800 */
[-CC-:B--2---:R-:W-:Y:S02]  /*5cc0*/  SHF.R.U64 R10, R13, R11.reuse, R0.reuse ;  /* 0x0000000b0d0a7219 */ /* 0x184fe40000001200 */
[----:B------:R-:W-:Y:S02]  /*5cd0*/  SHF.R.U32.HI R3, RZ, R11, R0 ;  /* 0x0000000bff037219 */ /* 0x000fe40000011600 */
[----:B------:R2:W3:Y:S03]  /*5ce0*/  F2I.U32.TRUNC.NTZ R0, R6 ;  /* 0x0000000600007305 */ /* 0x0004e6000020f000 */
[----:B------:R-:W1:Y:S01]  /*5cf0*/  LDC R14, c[0x0][0x648] ;  /* 0x00019200ff0e7b82 */ /* 0x000e620000000800 */
[-CC-:B----4-:R-:W-:Y:S02]  /*5d00*/  SHF.R.U64 R15, R10, R8.reuse, R3.reuse ;  /* 0x000000080a0f7219 */ /* 0x190fe40000001203 */
[----:B------:R-:W-:-:S03]  /*5d10*/  SHF.R.U32.HI R5, RZ, R8, R3 ;  /* 0x00000008ff057219 */ /* 0x000fc60000011603 */
[----:B------:R-:W-:Y:S02]  /*5d20*/  IMAD.MOV.U32 R4, RZ, RZ, R15 ;  /* 0x000000ffff047224 */ /* 0x000fe400078e000f */
[----:B------:R-:W4:Y:S01]  /*5d30*/  LDC R24, c[0x0][0x638] ;  /* 0x00018e00ff187b82 */ /* 0x000f220000000800 */
[----:B0-----:R-:W-:-:S07]  /*5d40*/  IMAD R25, R9, R7, R12 ;  /* 0x0000000709197224 */ /* 0x001fce00078e020c */
[----:B------:R-:W0:Y:S08]  /*5d50*/  LDC R28, c[0x0][0x610] ;  /* 0x00018400ff1c7b82 */ /* 0x000e300000000800 */
[----:B------:R-:W0:Y:S01]  /*5d60*/  LDC R29, c[0x0][0x600] ;  /* 0x00018000ff1d7b82 */ /* 0x000e220000000800 */
[----:B--23--:R-:W-:Y:S05]  /*5d70*/  @!P0 BRA `(.L_x_93) ;  /* 0x0000000000288947 */ /* 0x00cfea0003800000 */
[----:B------:R-:W2:Y:S02]  /*5d80*/  LDC R4, c[0x0][0x64c] ;  /* 0x00019300ff047b82 */ /* 0x000ea40000000800 */
[----:B--2---:R-:W-:-:S05]  /*5d90*/  IADD3 R3, P0, R15, R4, RZ ;  /* 0x000000040f037210 */ /* 0x004fca0007f1e0ff */
        /* <DEDUP_REMOVED lines=8> */
.L_x_93:
[----:B------:R-:W-:Y:S02]  /*5e20*/  ISETP.NE.AND P0, PT, R2, 0x1, PT ;  /* 0x000000010200780c */ /* 0x000fe40003f05270 */
[----:B-1----:R-:W-:Y:S01]  /*5e30*/  SHF.R.U64 R3, R4, R14, R5 ;  /* 0x0000000e04037219 */ /* 0x002fe20000001205 */
[----:B------:R-:W-:Y:S01]  /*5e40*/  IMAD.MOV R5, RZ, RZ, -R0 ;  /* 0x000000ffff057224 */ /* 0x000fe200078e0a00 */
[----:B------:R-:W-:Y:S02]  /*5e50*/  LOP3.LUT R0, R10, R65, RZ, 0xc0, !PT ;  /* 0x000000410a007212 */ /* 0x000fe400078ec0ff */
[----:B------:R-:W-:Y:S01]  /*5e60*/  LOP3.LUT R6, R13, R64, RZ, 0xc0, !PT ;  /* 0x000000400d067212 */ /* 0x000fe200078ec0ff */
[----:B------:R-:W-:Y:S02]  /*5e70*/  IMAD.MOV R4, RZ, RZ, -R3 ;  /* 0x000000ffff047224 */ /* 0x000fe400078e0a03 */
[----:B------:R-:W-:Y:S02]  /*5e80*/  IMAD R0, R59, R3, R0 ;  /* 0x000000033b007224 */ /* 0x000fe400078e0200 */
[----:B----4-:R-:W-:-:S02]  /*5e90*/  IMAD R3, R4, R24, R15 ;  /* 0x0000001804037224 */ /* 0x010fc400078e020f */
[----:B------:R-:W-:Y:S02]  /*5ea0*/  @P0 IMAD R25, R21, R5, R20 ;  /* 0x0000000515190224 */ /* 0x000fe400078e0214 */
[----:B0-----:R-:W-:Y:S02]  /*5eb0*/  IMAD R5, R3, R29, R6 ;  /* 0x0000001d03057224 */ /* 0x001fe400078e0206 */
[----:B------:R-:W-:Y:S02]  /*5ec0*/  IMAD R0, R0, R28, R25 ;  /* 0x0000001c00007224 */ /* 0x000fe400078e0219 */
[----:B------:R-:W-:-:S03]  /*5ed0*/  IMAD.MOV.U32 R4, RZ, RZ, 0x1 ;  /* 0x00000001ff047424 */ /* 0x000fc600078e00ff */
[----:B------:R-:W-:Y:S02]  /*5ee0*/  SEL R69, R5, R0, !P0 ;  /* 0x0000000005457207 */ /* 0x000fe40004000000 */
[----:B------:R-:W-:Y:S02]  /*5ef0*/  PRMT R3, R4, 0x7610, R3 ;  /* 0x0000761004037816 */ /* 0x000fe40000000003 */
[----:B------:R-:W-:-:S07]  /*5f00*/  SEL R0, R0, R5, !P0 ;  /* 0x0000000500007207 */ /* 0x000fce0004000000 */
.L_x_91:
[----:B------:R-:W-:Y:S01]  /*5f10*/  UIADD3 UR40, UR41, UR40, URZ ;  /* 0x0000002829287290 */ /* 0x000fe2000fffe03f */
[----:B------:R-:W-:Y:S01]  /*5f20*/  LOP3.LUT P0, RZ, R3, 0xff, RZ, 0xc0, !PT ;  /* 0x000000ff03ff7812 */ /* 0x000fe2000780c0ff */
[----:B------:R-:W-:Y:S02]  /*5f30*/  IMAD.MOV.U32 R71, RZ, RZ, R0 ;  /* 0x000000ffff477224 */ /* 0x000fe400078e0000 */
[----:B------:R-:W-:Y:S02]  /*5f40*/  USHF.R.U32.HI UR4, URZ, 0x1, UR40 ;  /* 0x000000013f047899 */ /* 0x000fe40008011628 */
[----:B------:R-:W-:Y:S02]  /*5f50*/  UISETP.GT.U32.AND UP1, UPT, UR40, 0x1, UPT ;  /* 0x000000012800788c */ /* 0x000fe4000bf24070 */
[----:B------:R-:W-:Y:S02]  /*5f60*/  ULOP3.LUT UR4, UR4, 0x1, URZ, 0xc0, !UPT ;  /* 0x0000000104047892 */ /* 0x000fe4000f8ec03f */
[----:B------:R-:W-:-:S02]  /*5f70*/  UISETP.LT.U32.AND UP1, UPT, UR41, 0x2, UP1 ;  /* 0x000000022900788c */ /* 0x000fc40008f21070 */
[----:B------:R-:W-:Y:S02]  /*5f80*/  UISETP.NE.U32.AND UP0, UPT, UR4, 0x1, UPT ;  /* 0x000000010400788c */ /* 0x000fe4000bf05070 */
[----:B------:R-:W-:Y:S02]  /*5f90*/  USEL UR5, URZ, 0x1, !UP1 ;  /* 0x000000013f057887 */ /* 0x000fe4000c800000 */
[----:B------:R-:W-:Y:S02]  /*5fa0*/  UISETP.GT.U32.AND UP0, UPT, UR41, 0x1, !UP0 ;  /* 0x000000012900788c */ /* 0x000fe4000c704070 */
[----:B------:R-:W-:Y:S02]  /*5fb0*/  ULOP3.LUT UR40, UR40, 0x1, URZ, 0xc0, !UPT ;  /* 0x0000000128287892 */ /* 0x000fe4000f8ec03f */
[----:B------:R-:W-:-:S04]  /*5fc0*/  USEL UR4, URZ, 0x1, !UP0 ;  /* 0x000000013f047887 */ /* 0x000fc8000c000000 */
[----:B------:R-:W-:Y:S01]  /*5fd0*/  ULOP3.LUT UR36, UR4, UR36, UR5, 0x96, !UPT ;  /* 0x0000002404247292 */ /* 0x000fe2000f8e9605 */
[----:B------:R-:W-:Y:S11]  /*5fe0*/  @P0 BRA `(.L_x_94) ;  /* 0xffffffb000780947 */ /* 0x000ff6000383ffff */
[----:B------:R-:W-:Y:S05]  /*5ff0*/  EXIT ;  /* 0x000000000000794d */ /* 0x000fea0003800000 */
.L_x_3:
        /* <DEDUP_REMOVED lines=26> */
.L_x_96:
[--C-:B------:R-:W-:Y:S01]  /*61a0*/  SHF.R.U64 R14, R12, R20, R13.reuse ;  /* 0x000000140c0e7219 */ /* 0x100fe2000000120d */
[----:B------:R-:W0:Y:S01]  /*61b0*/  LDC R24, c[0x0][0x618] ;  /* 0x00018600ff187b82 */ /* 0x000e220000000800 */
[----:B------:R-:W-:Y:S01]  /*61c0*/  I2FP.F32.U32 R8, R6 ;  /* 0x0000000600087245 */ /* 0x000fe20000201000 */
[----:B------:R-:W-:Y:S01]  /*61d0*/  ULDC UR4, c[0x0][0x150] ;  /* 0x0000540000047ab9 */ /* 0x000fe20000000800 */
[----:B------:R-:W-:Y:S02]  /*61e0*/  SHF.R.U32.HI R7, RZ, R20, R13 ;  /* 0x00000014ff077219 */ /* 0x000fe4000001160d */
[----:B------:R-:W-:Y:S01]  /*61f0*/  IADD3 R11, P0, RZ, -R14, RZ ;  /* 0x8000000eff0b7210 */ /* 0x000fe20007f1e0ff */
[----:B------:R-:W-:Y:S01]  /*6200*/  FMUL R13, R8, UR4 ;  /* 0x00000004080d7c20 */ /* 0x000fe20008400000 */
[----:B------:R-:W-:Y:S01]  /*6210*/  ULDC UR4, c[0x0][0x154] ;  /* 0x0000550000047ab9 */ /* 0x000fe20000000800 */
[----:B------:R-:W1:Y:S02]  /*6220*/  LDC.64 R26, c[0x0][0x640] ;  /* 0x00019000ff1a7b82 */ /* 0x000e640000000a00 */
[----:B------:R-:W-:-:S02]  /*6230*/  IMAD.X R7, RZ, RZ, ~R7, P0 ;  /* 0x000000ffff077224 */ /* 0x000fc400000e0e07 */
[----:B------:R-:W2:Y:S01]  /*6240*/  F2I.U32.TRUNC.NTZ R13, R13 ;  /* 0x0000000d000d7305 */ /* 0x000ea2000020f000 */
[----:B------:R-:W-:-:S03]  /*6250*/  IMAD.WIDE.U32 R8, R11, R22, R16 ;  /* 0x000000160b087225 */ /* 0x000fc600078e0010 */
[----:B------:R-:W3:Y:S01]  /*6260*/  LDC R15, c[0x0][0x144] ;  /* 0x00005100ff0f7b82 */ /* 0x000ee20000000800 */
[----:B------:R-:W-:-:S04]  /*6270*/  IMAD R10, R7, R22, RZ ;  /* 0x00000016070a7224 */ /* 0x000fc800078e02ff */
[----:B------:R-:W-:Y:S02]  /*6280*/  IMAD R7, R11, R23, R10 ;  /* 0x000000170b077224 */ /* 0x000fe400078e020a */
[----:B------:R-:W-:Y:S01]  /*6290*/  IMAD.MOV.U32 R10, RZ, RZ, -0x1 ;  /* 0xffffffffff0a7424 */ /* 0x000fe200078e00ff */
[----:B------:R-:W4:Y:S01]  /*62a0*/  LDC R20, c[0x0][0x608] ;  /* 0x00018200ff147b82 */ /* 0x000f220000000800 */
[----:B------:R-:W-:Y:S01]  /*62b0*/  IMAD.IADD R7, R9, 0x1, R7 ;  /* 0x0000000109077824 */ /* 0x000fe200078e0207 */
[----:B------:R-:W-:-:S04]  /*62c0*/  I2FP.F32.U32 R9, R3 ;  /* 0x0000000300097245 */ /* 0x000fc80000201000 */
[-CC-:B0-----:R-:W-:Y:S01]  /*62d0*/  SHF.R.U64 R12, R8, R24.reuse, R7.reuse ;  /* 0x00000018080c7219 */ /* 0x181fe20000001207 */
[----:B------:R-:W-:Y:S01]  /*62e0*/  FMUL R9, R9, UR4 ;  /* 0x0000000409097c20 */ /* 0x000fe20008400000 */
[----:B------:R-:W0:Y:S01]  /*62f0*/  LDC R11, c[0x0][0x658] ;  /* 0x00019600ff0b7b82 */ /* 0x000e220000000800 */
[----:B--2---:R-:W-:Y:S02]  /*6300*/  IADD3 R8, -R13, RZ, RZ ;  /* 0x000000ff0d087210 */ /* 0x004fe40007ffe1ff */
[----:B-1----:R-:W-:Y:S02]  /*6310*/  ISETP.NE.U32.AND P0, PT, R26, RZ, PT ;  /* 0x000000ff1a00720c */ /* 0x002fe40003f05070 */
[----:B------:R-:W-:Y:S02]  /*6320*/  SHF.R.U32.HI R7, RZ, R24, R7 ;  /* 0x00000018ff077219 */ /* 0x000fe40000011607 */
[----:B------:R-:W-:Y:S01]  /*6330*/  ISETP.NE.AND.EX P0, PT, R27, RZ, PT, P0 ;  /* 0x000000ff1b00720c */ /* 0x000fe20003f05300 */
[----:B------:R-:W1:Y:S01]  /*6340*/  LDC R22, c[0x0][0x148] ;  /* 0x00005200ff167b82 */ /* 0x000e620000000800 */
[----:B---3--:R-:W-:-:S02]  /*6350*/  IMAD R23, R15, R8, R6 ;  /* 0x000000080f177224 */ /* 0x008fc400078e0206 */
[----:B------:R-:W-:-:S05]  /*6360*/  IMAD.MOV.U32 R8, RZ, RZ, 0x1 ;  /* 0x00000001ff087424 */ /* 0x000fca00078e00ff */
[----:B------:R-:W2:Y:S01]  /*6370*/  LDC R21, c[0x0][0x600] ;  /* 0x00018000ff157b82 */ /* 0x000ea20000000800 */
[-CC-:B----4-:R-:W-:Y:S02]  /*6380*/  SHF.R.U64 R15, R12, R20.reuse, R7.reuse ;  /* 0x000000140c0f7219 */ /* 0x190fe40000001207 */
[----:B------:R-:W-:Y:S02]  /*6390*/  SHF.R.U32.HI R6, RZ, R20, R7 ;  /* 0x00000014ff067219 */ /* 0x000fe40000011607 */
[----:B------:R3:W4:Y:S03]  /*63a0*/  F2I.U32.TRUNC.NTZ R20, R9 ;  /* 0x0000000900147305 */ /* 0x000726000020f000 */
[----:B------:R-:W1:Y:S01]  /*63b0*/  LDC R25, c[0x0][0x648] ;  /* 0x00019200ff197b82 */ /* 0x000e620000000800 */
[-C--:B0-----:R-:W-:Y:S02]  /*63c0*/  SHF.R.U64 R19, R15, R11.reuse, R6 ;  /* 0x0000000b0f137219 */ /* 0x081fe40000001206 */
[----:B------:R-:W-:-:S02]  /*63d0*/  SHF.L.U32 R10, R10, R11, RZ ;  /* 0x0000000b0a0a7219 */ /* 0x000fc400000006ff */
[-C--:B------:R-:W-:Y:S01]  /*63e0*/  SHF.R.U32.HI R7, RZ, R11.reuse, R6 ;  /* 0x0000000bff077219 */ /* 0x080fe20000011606 */
[----:B------:R-:W-:Y:S01]  /*63f0*/  IMAD.MOV.U32 R6, RZ, RZ, R19 ;  /* 0x000000ffff067224 */ /* 0x000fe200078e0013 */
[----:B------:R-:W-:Y:S01]  /*6400*/  SHF.L.U32 R24, R8, R11, RZ ;  /* 0x0000000b08187219 */ /* 0x000fe200000006ff */
[----:B------:R-:W0:Y:S01]  /*6410*/  LDC R28, c[0x0][0x638] ;  /* 0x00018e00ff1c7b82 */ /* 0x000e220000000800 */
[----:B------:R-:W-:-:S07]  /*6420*/  LOP3.LUT R30, RZ, R10, RZ, 0x33, !PT ;  /* 0x0000000aff1e7212 */ /* 0x000fce00078e33ff */
[----:B------:R-:W0:Y:S01]  /*6430*/  LDC R29, c[0x0][0x610] ;  /* 0x00018400ff1d7b82 */ /* 0x000e220000000800 */
[----:B---34-:R-:W-:Y:S05]  /*6440*/  @!P0 BRA `(.L_x_97) ;  /* 0x0000000000288947 */ /* 0x018fea0003800000 */
[----:B------:R-:W3:Y:S02]  /*6450*/  LDC R6, c[0x0][0x64c] ;  /* 0x00019300ff067b82 */ /* 0x000ee40000000800 */
[----:B---3--:R-:W-:-:S05]  /*6460*/  IADD3 R11, P0, R19, R6, RZ ;  /* 0x00000006130b7210 */ /* 0x008fca0007f1e0ff */
        /* <DEDUP_REMOVED lines=8> */
.L_x_97:
[----:B------:R-:W-:Y:S01]  /*64f0*/  ISETP.NE.AND P0, PT, R2, 0x1, PT ;  /* 0x000000010200780c */ /* 0x000fe20003f05270 */
[----:B--2---:R-:W-:Y:S01]  /*6500*/  VIADD R9, R21, 0xffffffff ;  /* 0xffffffff15097836 */ /* 0x004fe20000000000 */
[----:B-1----:R-:W-:Y:S01]  /*6510*/  SHF.R.U64 R7, R6, R25, R7 ;  /* 0x0000001906077219 */ /* 0x002fe20000001207 */
[----:B------:R-:W-:Y:S01]  /*6520*/  IMAD.MOV R20, RZ, RZ, -R20 ;  /* 0x000000ffff147224 */ /* 0x000fe200078e0a14 */
[----:B------:R-:W-:Y:S02]  /*6530*/  LOP3.LUT R6, R15, R30, RZ, 0xc0, !PT ;  /* 0x0000001e0f067212 */ /* 0x000fe400078ec0ff */
[----:B------:R-:W-:Y:S01]  /*6540*/  LOP3.LUT R12, R12, R9, RZ, 0xc0, !PT ;  /* 0x000000090c0c7212 */ /* 0x000fe200078ec0ff */
[----:B------:R-:W-:Y:S02]  /*6550*/  IMAD.MOV R8, RZ, RZ, -R7 ;  /* 0x000000ffff087224 */ /* 0x000fe400078e0a07 */
[----:B------:R-:W-:Y:S02]  /*6560*/  IMAD R6, R24, R7, R6 ;  /* 0x0000000718067224 */ /* 0x000fe400078e0206 */
[----:B------:R-:W-:-:S02]  /*6570*/  IMAD.MOV.U32 R9, RZ, RZ, 0x1 ;  /* 0x00000001ff097424 */ /* 0x000fc400078e00ff */
[----:B------:R-:W-:Y:S02]  /*6580*/  @P0 IMAD R23, R22, R20, R3 ;  /* 0x0000001416170224 */ /* 0x000fe400078e0203 */
[----:B0-----:R-:W-:Y:S02]  /*6590*/  IMAD R3, R8, R28, R19 ;  /* 0x0000001c08037224 */ /* 0x001fe400078e0213 */
[----:B------:R-:W-:Y:S02]  /*65a0*/  IMAD R13, R6, R29, R23 ;  /* 0x0000001d060d7224 */ /* 0x000fe400078e0217 */
[----:B------:R-:W-:Y:S02]  /*65b0*/  IMAD R6, R3, R21, R12 ;  /* 0x0000001503067224 */ /* 0x000fe400078e020c */
[----:B------:R-:W-:-:S03]  /*65c0*/  IMAD.MOV.U32 R8, RZ, RZ, R14 ;  /* 0x000000ffff087224 */ /* 0x000fc600078e000e */
[----:B------:R-:W-:Y:S02]  /*65d0*/  SEL R20, R6, R13, !P0 ;  /* 0x0000000d06147207 */ /* 0x000fe40004000000 */
[----:B------:R-:W-:-:S07]  /*65e0*/  SEL R13, R13, R6, !P0 ;  /* 0x000000060d0d7207 */ /* 0x000fce0004000000 */
.L_x_95:
[----:B------:R-:W-:-:S08]  /*65f0*/  NOP ;  /* 0x0000000000007918 */ /* 0x000fd00000000000 */
[----:B------:R-:W0:-:S00]  /*6600*/  USETMAXREG.DEALLOC.CTAPOOL 0x28 ;  /* 0x00000028000079c8 */ /* 0x000e0000080e0500 */
[----:B0-----:R-:W-:-:S13]  /*6610*/  ISETP.NE.AND P0, PT, R0, RZ, PT ;  /* 0x000000ff0000720c */ /* 0x001fda0003f05270 */
[----:B------:R-:W-:Y:S05]  /*6620*/  @P0 EXIT ;  /* 0x000000000000094d */ /* 0x000fea0003800000 */
[----:B------:R-:W-:Y:S01]  /*6630*/  LOP3.LUT P0, RZ, R9, 0xff, RZ, 0xc0, !PT ;  /* 0x000000ff09ff7812 */ /* 0x000fe2000780c0ff */
[----:B------:R-:W-:Y:S02]  /*6640*/  IMAD.MOV.U32 R0, RZ, RZ, 0x1 ;  /* 0x00000001ff007424 */ /* 0x000fe400078e00ff */
[----:B------:R-:W-:-:S10]  /*6650*/  IMAD.MOV.U32 R3, RZ, RZ, RZ ;  /* 0x000000ffff037224 */ /* 0x000fd400078e00ff */
[----:B------:R-:W-:Y:S05]  /*6660*/  @!P0 BRA `(.L_x_98) ;  /* 0x0000000c00a48947 */ /* 0x000fea0003800000 */
[----:B------:R-:W0:Y:S01]  /*6670*/  LDC R0, c[0x0][0x28c] ;  /* 0x0000a300ff007b82 */ /* 0x000e220000000800 */
[----:B------:R-:W-:Y:S01]  /*6680*/  LOP3.LUT P0, RZ, R4, 0x1f, RZ, 0xc0, !PT ;  /* 0x0000001f04ff7812 */ /* 0x000fe2000780c0ff */
[----:B------:R-:W-:Y:S01]  /*6690*/  ULDC UR21, c[0x0][0x658] ;  /* 0x0001960000157ab9 */ /* 0x000fe20000000800 */
[----:B------:R-:W-:Y:S01]  /*66a0*/  UMOV UR4, 0xffffffff ;  /* 0xffffffff00047882 */ /* 0x000fe20000000000 */
[----:B------:R-:W-:Y:S01]  /*66b0*/  BSSY B0, `(.L_x_98) ;  /* 0x00000e4000007945 */ /* 0x000fe20003800000 */
[----:B------:R-:W-:Y:S01]  /*66c0*/  USHF.L.U32 UR4, UR4, UR21, URZ ;  /* 0x0000001504047299 */ /* 0x000fe2000800063f */
[C---:B------:R-:W-:Y:S01]  /*66d0*/  ISETP.NE.AND P2, PT, R5.reuse, RZ, PT ;  /* 0x000000ff0500720c */ /* 0x040fe20003f45270 */
[----:B------:R-:W-:Y:S01]  /*66e0*/  IMAD.MOV.U32 R11, RZ, RZ, 0x1 ;  /* 0x00000001ff0b7424 */ /* 0x000fe200078e00ff */
[----:B------:R-:W-:Y:S01]  /*66f0*/  ISETP.NE.OR P0, PT, R5, RZ, !P0 ;  /* 0x000000ff0500720c */ /* 0x000fe20004705670 */
[----:B------:R-:W-:Y:S01]  /*6700*/  ULDC UR13, c[0x0][0x600] ;  /* 0x00018000000d7ab9 */ /* 0x000fe20000000800 */
[----:B------:R-:W-:Y:S01]  /*6710*/  LOP3.LUT R19, R18, 0x2, RZ, 0xfc, !PT ;  /* 0x0000000212137812 */ /* 0x000fe200078efcff */
[----:B------:R-:W-:Y:S01]  /*6720*/  UMOV UR5, 0x1 ;  /* 0x0000000100057882 */ /* 0x000fe20000000000 */
[----:B------:R-:W-:-:S02]  /*6730*/  UIADD3 UR13, UR13, -0x1, URZ ;  /* 0xffffffff0d0d7890 */ /* 0x000fc4000fffe03f */
[----:B------:R-:W-:Y:S02]  /*6740*/  USHF.L.U32 UR21, UR5, UR21, URZ ;  /* 0x0000001505157299 */ /* 0x000fe4000800063f */
[----:B------:R-:W-:Y:S01]  /*6750*/  ULOP3.LUT UR29, URZ, UR4, URZ, 0x33, !UPT ;  /* 0x000000043f1d7292 */ /* 0x000fe2000f8e333f */
[----:B------:R-:W-:Y:S01]  /*6760*/  ULDC.64 UR14, c[0x0][0x198] ;  /* 0x00006600000e7ab9 */ /* 0x000fe20000000a00 */
[----:B0-----:R-:W-:-:S05]  /*6770*/  VIADD R0, R0, 0xff ;  /* 0x000000ff00007836 */ /* 0x001fca0000000000 */
[----:B------:R-:W-:-:S04]  /*6780*/  SHF.R.S32.HI R3, RZ, 0x1f, R0 ;  /* 0x0000001fff037819 */ /* 0x000fc80000011400 */
[----:B------:R-:W-:Y:S01]  /*6790*/  LEA.HI R3, R3, R0, RZ, 0x8 ;  /* 0x0000000003037211 */ /* 0x000fe200078f40ff */
[----:B------:R-:W-:-:S03]  /*67a0*/  IMAD.MOV.U32 R0, RZ, RZ, 0x1 ;  /* 0x00000001ff007424 */ /* 0x000fc600078e00ff */
[----:B------:R-:W-:Y:S01]  /*67b0*/  SHF.R.S32.HI R12, RZ, 0x8, R3 ;  /* 0x00000008ff0c7819 */ /* 0x000fe20000011403 */
[----:B------:R-:W-:-:S04]  /*67c0*/  IMAD.MOV.U32 R3, RZ, RZ, RZ ;  /* 0x000000ffff037224 */ /* 0x000fc800078e00ff */
[----:B------:R-:W-:-:S07]  /*67d0*/  VIADD R10, R12, 0x1 ;  /* 0x000000010c0a7836 */ /* 0x000fce0000000000 */
.L_x_110:
[----:B------:R-:W-:-:S03]  /*67e0*/  UMOV UR4, 0xffffffff ;  /* 0xffffffff00047882 */ /* 0x000fc60000000000 */
[----:B------:R-:W-:Y:S05]  /*67f0*/  BRA.DIV UR4, `(.L_x_99) ;  /* 0x0000000e04e47947 */ /* 0x000fea000b800000 */
[----:B------:R-:W-:-:S13]  /*6800*/  ELECT P6, URZ, PT ;  /* 0x00000000003f782f */ /* 0x000fda00038c0000 */
.L_x_119:
[----:B------:R-:W0:Y:S01]  /*6810*/  LDC R4, c[0x0][0x28c] ;  /* 0x0000a300ff047b82 */ /* 0x000e220000000800 */
[----:B------:R-:W-:Y:S01]  /*6820*/  BSSY B1, `(.L_x_100) ;  /* 0x0000059000017945 */ /* 0x000fe20003800000 */
[----:B0-----:R-:W-:-:S13]  /*6830*/  ISETP.LT.OR P6, PT, R4, 0x1, !P6 ;  /* 0x000000010400780c */ /* 0x001fda00077c1670 */
[----:B------:R-:W-:Y:S05]  /*6840*/  @P6 BRA `(.L_x_101) ;  /* 0x0000000400586947 */ /* 0x000fea0003800000 */
[----:B------:R-:W-:Y:S01]  /*6850*/  IMAD R13, R13, 0xc0, RZ ;  /* 0x000000c00d0d7824 */ /* 0x000fe200078e02ff */
[----:B------:R-:W-:Y:S01]  /*6860*/  SHF.L.U32 R20, R20, 0x5, RZ ;  /* 0x0000000514147819 */ /* 0x000fe200000006ff */
[----:B------:R-:W-:Y:S02]  /*6870*/  IMAD.MOV.U32 R21, RZ, RZ, RZ ;  /* 0x000000ffff157224 */ /* 0x000fe400078e00ff */
[----:B------:R-:W-:Y:S02]  /*6880*/  IMAD.MOV.U32 R4, RZ, RZ, R10 ;  /* 0x000000ffff047224 */ /* 0x000fe400078e000a */
[----:B------:R-:W-:Y:S02]  /*6890*/  IMAD.MOV.U32 R5, RZ, RZ, R0 ;  /* 0x000000ffff057224 */ /* 0x000fe400078e0000 */
[----:B------:R-:W-:-:S07]  /*68a0*/  IMAD.MOV.U32 R6, RZ, RZ, R3 ;  /* 0x000000ffff067224 */ /* 0x000fce00078e0003 */
.L_x_105:
[----:B------:R-:W0:Y:S01]  /*68b0*/  S2R R14, SR_CgaCtaId ;  /* 0x00000000000e7919 */ /* 0x000e220000008800 */
[----:B------:R-:W-:Y:S01]  /*68c0*/  MOV R7, 0x400 ;  /* 0x0000040000077802 */ /* 0x000fe20000000f00 */
[----:B------:R-:W1:Y:S03]  /*68d0*/  @!P2 LDC R9, c[0x0][0x500] ;  /* 0x00014000ff09ab82 */ /* 0x000e660000000800 */
[----:B0-----:R-:W-:Y:S02]  /*68e0*/  LEA R15, R14, R7, 0x18 ;  /* 0x000000070e0f7211 */ /* 0x001fe400078ec0ff */
[----:B------:R-:W-:-:S03]  /*68f0*/  SHF.L.U32 R7, R5, 0x1f, RZ ;  /* 0x0000001f05077819 */ /* 0x000fc600000006ff */
[----:B------:R-:W-:-:S04]  /*6900*/  IMAD R14, R6, 0x8, R15 ;  /* 0x00000008060e7824 */ /* 0x000fc800078e020f */
[----:B------:R-:W0:Y:S02]  /*6910*/  SYNCS.PHASECHK.TRANS64.TRYWAIT P1, [R14+URZ+0x10], R7 ;  /* 0x000010070e0075a7 */ /* 0x000e24000802017f */
[----:B01----:R-:W-:Y:S05]  /*6920*/  @!P1 BRA `(.L_x_102) ;  /* 0x0000000c00b89947 */ /* 0x003fea0003800000 */
.L_x_120:
[----:B0-----:R-:W-:Y:S01]  /*6930*/  PRMT R7, R19, 0x9910, RZ ;  /* 0x0000991013077816 */ /* 0x001fe200000000ff */
[----:B------:R0:W-:Y:S03]  /*6940*/  @!P2 SYNCS.ARRIVE.TRANS64 RZ, [R14+URZ], R9 ;  /* 0x000000090effa9a7 */ /* 0x0001e6000800003f */
[----:B------:R-:W-:-:S13]  /*6950*/  ISETP.NE.AND P1, PT, R7, 0x2, PT ;  /* 0x000000020700780c */ /* 0x000fda0003f25270 */
[----:B0-----:R-:W-:Y:S05]  /*6960*/  @P1 BRA `(.L_x_103) ;  /* 0x0000000000041947 */ /* 0x001fea0003800000 */
[----:B------:R-:W-:Y:S01]  /*6970*/  BPT.TRAP 0x1 ;  /* 0x000000040000795c */ /* 0x000fe20000300000 */
.L_x_103:
[----:B------:R-:W-:Y:S05]  /*6980*/  @P0 BRA `(.L_x_104) ;  /* 0x0000000000040947 */ /* 0x000fea0003800000 */
[----:B------:R-:W-:Y:S01]  /*6990*/  BPT.TRAP 0x1 ;  /* 0x000000040000795c */ /* 0x000fe20000300000 */
.L_x_104:
[C-C-:B------:R-:W-:Y:S01]  /*69a0*/  IMAD R7, R6.reuse, 0x18000, R15.reuse ;  /* 0x0001800006077824 */ /* 0x140fe200078e020f */
[----:B------:R-:W-:Y:S01]  /*69b0*/  R2UR UR10, R21 ;  /* 0x00000000150a72ca */ /* 0x000fe200000e0000 */
[----:B------:R-:W-:Y:S01]  /*69c0*/  IMAD R15, R6, 0x4000, R15 ;  /* 0x00004000060f7824 */ /* 0x000fe200078e020f */
[----:B------:R-:W-:Y:S01]  /*69d0*/  R2UR UR9, R14 ;  /* 0x000000000e0972ca */ /* 0x000fe200000e0000 */
[----:B------:R-:W-:Y:S01]  /*69e0*/  UIADD3 UR22, UP0, UR14, 0xf0, URZ ;  /* 0x000000f00e167890 */ /* 0x000fe2000ff1e03f */
[----:B------:R-:W-:Y:S01]  /*69f0*/  R2UR UR40, R7 ;  /* 0x00000000072872ca */ /* 0x000fe200000e0000 */
[----:B------:R-:W-:Y:S01]  /*6a00*/  VIADD R4, R4, 0xffffffff ;  /* 0xffffffff04047836 */ /* 0x000fe20000000000 */
[----:B------:R-:W-:Y:S01]  /*6a10*/  R2UR UR18, R15 ;  /* 0x000000000f1272ca */ /* 0x000fe200000e0000 */
[----:B------:R-:W-:Y:S01]  /*6a20*/  UIADD3.X UR23, URZ, UR15, URZ, UP0, !UPT ;  /* 0x0000000f3f177290 */ /* 0x000fe200087fe43f */
[----:B------:R-:W-:Y:S01]  /*6a30*/  R2UR UR11, R13 ;  /* 0x000000000d0b72ca */ /* 0x000fe200000e0000 */
[----:B------:R-:W-:Y:S01]  /*6a40*/  UIADD3 UR6, UP1, UR14, 0x1f0, URZ ;  /* 0x000001f00e067890 */ /* 0x000fe2000ff3e03f */
[----:B------:R-:W-:Y:S01]  /*6a50*/  R2UR UR12, R8 ;  /* 0x00000000080c72ca */ /* 0x000fe200000e0000 */
[----:B------:R-:W-:Y:S01]  /*6a60*/  UMOV UR4, 0x0 ;  /* 0x0000000000047882 */ /* 0x000fe20000000000 */
[----:B------:R-:W-:Y:S01]  /*6a70*/  R2UR UR35, R20 ;  /* 0x00000000142372ca */ /* 0x000fe200000e0000 */
[----:B------:R-:W-:Y:S01]  /*6a80*/  UIADD3 UR58, UR10, 0x40, URZ ;  /* 0x000000400a3a7890 */ /* 0x000fe2000fffe03f */
[----:B------:R-:W-:Y:S01]  /*6a90*/  ISETP.GT.AND P3, PT, R4, 0x1, PT ;  /* 0x000000010400780c */ /* 0x000fe20003f64270 */
[----:B------:R-:W-:Y:S01]  /*6aa0*/  UIADD3 UR50, UR10, 0x80, URZ ;  /* 0x000000800a327890 */ /* 0x000fe2000fffe03f */
[----:B------:R-:W-:Y:S01]  /*6ab0*/  VIADD R6, R6, 0x1 ;  /* 0x0000000106067836 */ /* 0x000fe20000000000 */
[----:B------:R-:W-:Y:S01]  /*6ac0*/  UIADD3 UR8, UR40, 0x100, URZ ;  /* 0x0000010028087890 */ /* 0x000fe2000fffe03f */
[----:B------:R-:W-:Y:S01]  /*6ad0*/  VIADD R21, R21, 0x100 ;  /* 0x0000010015157836 */ /* 0x000fe20000000000 */
[----:B------:R-:W-:-:S02]  /*6ae0*/  UIADD3 UR56, UR40, 0x6100, URZ ;  /* 0x0000610028387890 */ /* 0x000fc4000fffe03f */
[----:B------:R-:W-:Y:S01]  /*6af0*/  UIADD3 UR48, UR40, 0xc100, URZ ;  /* 0x0000c10028307890 */ /* 0x000fe2000fffe03f */
[C---:B------:R-:W-:Y:S01]  /*6b00*/  ISETP.NE.AND P1, PT, R6.reuse, 0x2, PT ;  /* 0x000000020600780c */ /* 0x040fe20003f25270 */
[----:B------:R-:W-:Y:S02]  /*6b10*/  UIADD3 UR42, UR10, 0xc0, URZ ;  /* 0x000000c00a2a7890 */ /* 0x000fe4000fffe03f */
[----:B------:R-:W-:Y:S01]  /*6b20*/  UIADD3 UR40, UR40, 0x12100, URZ ;  /* 0x0001210028287890 */ /* 0x000fe2000fffe03f */
[----:B------:R-:W-:Y:S01]  /*6b30*/  SEL R14, RZ, 0x1, P1 ;  /* 0x00000001ff0e7807 */ /* 0x000fe20000800000 */
[----:B------:R-:W-:Y:S01]  /*6b40*/  UMOV UR5, 0x10000000 ;  /* 0x1000000000057882 */ /* 0x000fe20000000000 */
[----:B------:R-:W-:Y:S01]  /*6b50*/  UIADD3.X UR7, URZ, UR15, URZ, UP1, !UPT ;  /* 0x0000000f3f077290 */ /* 0x000fe20008ffe43f */
[----:B------:R0:W-:Y:S01]  /*6b60*/  UTMALDG.3D [UR8], [UR22], desc[UR4] ;  /* 0x00000408160075b4 */ /* 0x0001e20008011000 */
[----:B------:R-:W-:Y:S01]  /*6b70*/  UIADD3 UR32, UR18, 0x30100, URZ ;  /* 0x0003010012207890 */ /* 0x000fe2000fffe03f */
[----:B------:R-:W-:Y:S01]  /*6b80*/  LOP3.LUT R5, R5, R14, RZ, 0x3c, !PT ;  /* 0x0000000e05057212 */ /* 0x000fe200078e3cff */
[----:B------:R-:W-:Y:S01]  /*6b90*/  UIADD3 UR24, UR18, 0x31100, URZ ;  /* 0x0003110012187890 */ /* 0x000fe2000fffe03f */
[----:B------:R-:W-:Y:S01]  /*6ba0*/  SEL R6, R6, RZ, P1 ;  /* 0x000000ff06067207 */ /* 0x000fe20000800000 */
[----:B------:R-:W-:Y:S01]  /*6bb0*/  UIADD3 UR16, UR18, 0x32100, URZ ;  /* 0x0003210012107890 */ /* 0x000fe2000fffe03f */
[----:B------:R-:W-:Y:S01]  /*6bc0*/  UMOV UR57, UR9 ;  /* 0x0000000900397c82 */ /* 0x000fe20008000000 */
        /* <DEDUP_REMOVED lines=8> */
[----:B------:R1:W-:Y:S01]  /*6c50*/  UTMALDG.3D [UR56], [UR22], desc[UR4] ;  /* 0x00000438160075b4 */ /* 0x0003e20008011000 */
[----:B------:R-:W-:Y:S01]  /*6c60*/  UMOV UR33, UR9 ;  /* 0x0000000900217c82 */ /* 0x000fe20008000000 */
[----:B------:R-:W-:Y:S01]  /*6c70*/  UMOV UR34, UR10 ;  /* 0x0000000a00227c82 */ /* 0x000fe20008000000 */
[----:B------:R-:W-:Y:S01]  /*6c80*/  UMOV UR36, UR12 ;  /* 0x0000000c00247c82 */ /* 0x000fe20008000000 */
[----:B------:R-:W-:Y:S01]  /*6c90*/  UMOV UR25, UR9 ;  /* 0x0000000900197c82 */ /* 0x000fe20008000000 */
[----:B------:R-:W-:Y:S01]  /*6ca0*/  UMOV UR27, UR35 ;  /* 0x00000023001b7c82 */ /* 0x000fe20008000000 */
[----:B------:R-:W-:Y:S01]  /*6cb0*/  UMOV UR28, UR12 ;  /* 0x0000000c001c7c82 */ /* 0x000fe20008000000 */
[----:B------:R-:W-:Y:S01]  /*6cc0*/  UMOV UR26, UR58 ;  /* 0x0000003a001a7c82 */ /* 0x000fe20008000000 */
[----:B0-----:R-:W-:Y:S01]  /*6cd0*/  UIADD3 UR8, UR18, 0x33100, URZ ;  /* 0x0003310012087890 */ /* 0x001fe2000fffe03f */
[----:B------:R1:W-:Y:S01]  /*6ce0*/  UTMALDG.3D [UR48], [UR22], desc[UR4] ;  /* 0x00000430160075b4 */ /* 0x0003e20008011000 */
[----:B------:R-:W-:Y:S01]  /*6cf0*/  UMOV UR17, UR9 ;  /* 0x0000000900117c82 */ /* 0x000fe20008000000 */
[----:B------:R-:W-:Y:S01]  /*6d00*/  UMOV UR19, UR35 ;  /* 0x0000002300137c82 */ /* 0x000fe20008000000 */
[----:B------:R-:W-:Y:S01]  /*6d10*/  UMOV UR20, UR12 ;  /* 0x0000000c00147c82 */ /* 0x000fe20008000000 */
[----:B------:R-:W-:Y:S01]  /*6d20*/  UMOV UR18, UR50 ;  /* 0x0000003200127c82 */ /* 0x000fe20008000000 */
[----:B------:R-:W-:Y:S01]  /*6d30*/  UMOV UR11, UR35 ;  /* 0x00000023000b7c82 */ /* 0x000fe20008000000 */
[----:B------:R-:W-:Y:S01]  /*6d40*/  UMOV UR10, UR42 ;  /* 0x0000002a000a7c82 */ /* 0x000fe20008000000 */
[----:B------:R1:W-:Y:S01]  /*6d50*/  UTMALDG.3D [UR40], [UR22], desc[UR4] ;  /* 0x00000428160075b4 */ /* 0x0003e20008011000 */
[----:B------:R1:W-:Y:S01]  /*6d60*/  UTMALDG.3D [UR32], [UR6], desc[UR4] ;  /* 0x00000420060075b4 */ /* 0x0003e20008011000 */
[----:B------:R1:W-:Y:S01]  /*6d70*/  UTMALDG.3D [UR24], [UR6], desc[UR4] ;  /* 0x00000418060075b4 */ /* 0x0003e20008011000 */
[----:B------:R1:W-:Y:S01]  /*6d80*/  UTMALDG.3D [UR16], [UR6], desc[UR4] ;  /* 0x00000410060075b4 */ /* 0x0003e20008011000 */
[----:B------:R1:W-:Y:S02]  /*6d90*/  UTMALDG.3D [UR8], [UR6], desc[UR4] ;  /* 0x00000408060075b4 */ /* 0x0003e40008011000 */
[----:B-1----:R-:W-:Y:S05]  /*6da0*/  @P3 BRA `(.L_x_105) ;  /* 0xfffffff800c03947 */ /* 0x002fea000383ffff */
.L_x_101:
[----:B------:R-:W-:Y:S05]  /*6db0*/  BSYNC B1 ;  /* 0x0000000000017941 */ /* 0x000fea0003800000 */
.L_x_100:
[----:B------:R-:W-:Y:S01]  /*6dc0*/  LOP3.LUT P3, RZ, R11, 0xff, RZ, 0xc0, !PT ;  /* 0x000000ff0bff7812 */ /* 0x000fe2000786c0ff */
[----:B------:R-:W-:Y:S01]  /*6dd0*/  IMAD.IADD R3, R12, 0x1, R3 ;  /* 0x000000010c037824 */ /* 0x000fe200078e0203 */
[----:B------:R-:W-:Y:S01]  /*6de0*/  IADD3 R16, P4, R16, UR38, RZ ;  /* 0x0000002610107c10 */ /* 0x000fe2000ff9e0ff */
[----:B------:R-:W-:Y:S01]  /*6df0*/  ULDC.64 UR4, c[0x0][0x650] ;  /* 0x0001940000047ab9 */ /* 0x000fe20000000a00 */
[----:B------:R-:W-:Y:S01]  /*6e00*/  BSSY B1, `(.L_x_106) ;  /* 0x000006c000017945 */ /* 0x000fe20003800000 */
[----:B------:R-:W-:Y:S01]  /*6e10*/  IMAD.MOV.U32 R13, RZ, RZ, -0x1 ;  /* 0xffffffffff0d7424 */ /* 0x000fe200078e00ff */
[----:B------:R-:W-:Y:S01]  /*6e20*/  ISETP.GT.U32.AND P1, PT, R3, 0x1, PT ;  /* 0x000000010300780c */ /* 0x000fe20003f24070 */
[----:B------:R-:W-:Y:S01]  /*6e30*/  IMAD.MOV.U32 R20, RZ, RZ, -0x1 ;  /* 0xffffffffff147424 */ /* 0x000fe200078e00ff */
[----:B------:R-:W-:Y:S01]  /*6e40*/  SHF.R.U32.HI R4, RZ, 0x1, R3 ;  /* 0x00000001ff047819 */ /* 0x000fe20000011603 */
[----:B------:R-:W-:Y:S01]  /*6e50*/  IMAD.MOV.U32 R8, RZ, RZ, -0x1 ;  /* 0xffffffffff087424 */ /* 0x000fe200078e00ff */
[----:B------:R-:W-:-:S02]  /*6e60*/  ISETP.LT.U32.AND P1, PT, R12, 0x2, P1 ;  /* 0x000000020c00780c */ /* 0x000fc40000f21070 */
[----:B------:R-:W-:Y:S01]  /*6e70*/  IADD3.X R17, R17, UR37, RZ, P4, !PT ;  /* 0x0000002511117c10 */ /* 0x000fe2000a7fe4ff */
[----:B------:R-:W0:Y:S01]  /*6e80*/  @P3 S2R R6, SR_CgaCtaId ;  /* 0x0000000000063919 */ /* 0x000e220000008800 */
[----:B------:R-:W-:Y:S02]  /*6e90*/  @P3 MOV R5, 0x400 ;  /* 0x0000040000053802 */ /* 0x000fe40000000f00 */
[----:B------:R-:W-:Y:S02]  /*6ea0*/  ISETP.GE.U32.AND P4, PT, R16, UR4, PT ;  /* 0x0000000410007c0c */ /* 0x000fe4000bf86070 */
[----:B------:R-:W-:Y:S02]  /*6eb0*/  LOP3.LUT R4, R4, 0x1, RZ, 0xc0, !PT ;  /* 0x0000000104047812 */ /* 0x000fe400078ec0ff */
[----:B------:R-:W-:Y:S02]  /*6ec0*/  LOP3.LUT R3, R3, 0x1, RZ, 0xc0, !PT ;  /* 0x0000000103037812 */ /* 0x000fe400078ec0ff */
[----:B------:R-:W-:-:S02]  /*6ed0*/  PRMT R11, RZ, 0x7610, R11 ;  /* 0x00007610ff0b7816 */ /* 0x000fc4000000000b */
[----:B0-----:R-:W-:-:S04]  /*6ee0*/  @P3 LEA R5, R6, R5, 0x18 ;  /* 0x0000000506053211 */ /* 0x001fc800078ec0ff */
[----:B------:R0:W-:Y:S01]  /*6ef0*/  @P3 SYNCS.ARRIVE.TRANS64.A1T0 RZ, [R5+URZ+0x38], RZ ;  /* 0x000038ff05ff39a7 */ /* 0x0001e2000810003f */
[----:B------:R-:W-:-:S04]  /*6f00*/  ISETP.NE.U32.AND P3, PT, R4, 0x1, PT ;  /* 0x000000010400780c */ /* 0x000fc80003f65070 */
[----:B------:R-:W-:Y:S02]  /*6f10*/  ISETP.GT.U32.AND P3, PT, R12, 0x1, !P3 ;  /* 0x000000010c00780c */ /* 0x000fe40005f64070 */
[----:B0-----:R-:W-:Y:S02]  /*6f20*/  SEL R5, RZ, 0x1, !P1 ;  /* 0x00000001ff057807 */ /* 0x001fe40004800000 */
[----:B------:R-:W-:Y:S02]  /*6f30*/  ISETP.GE.U32.AND.EX P1, PT, R17, UR5, PT, P4 ;  /* 0x0000000511007c0c */ /* 0x000fe4000bf26140 */
[----:B------:R-:W-:-:S04]  /*6f40*/  SEL R4, RZ, 0x1, !P3 ;  /* 0x00000001ff047807 */ /* 0x000fc80005800000 */
[----:B------:R-:W-:Y:S02]  /*6f50*/  LOP3.LUT R0, R4, R0, R5, 0x96, !PT ;  /* 0x0000000004007212 */ /* 0x000fe400078e9605 */
[----:B------:R-:W-:-:S05]  /*6f60*/  PRMT R4, RZ, 0x7610, R4 ;  /* 0x00007610ff047816 */ /* 0x000fca0000000004 */
[----:B------:R-:W-:Y:S05]  /*6f70*/  @P1 BRA `(.L_x_107) ;  /* 0x0000000400501947 */ /* 0x000fea0003800000 */
[----:B------:R-:W-:Y:S01]  /*6f80*/  ULDC.64 UR4, c[0x0][0x628] ;  /* 0x00018a0000047ab9 */ /* 0x000fe20000000a00 */
[----:B------:R-:W0:Y:S01]  /*6f90*/  S2R R14, SR_CTAID.X ;  /* 0x00000000000e7919 */ /* 0x000e220000002500 */
[----:B------:R-:W-:Y:S01]  /*6fa0*/  ISETP.NE.U32.AND P1, PT, RZ, UR4, PT ;  /* 0x00000004ff007c0c */ /* 0x000fe2000bf25070 */
[----:B------:R-:W-:Y:S01]  /*6fb0*/  ULDC UR7, c[0x0][0x630] ;  /* 0x00018c0000077ab9 */ /* 0x000fe20000000800 */
[----:B------:R-:W-:Y:S01]  /*6fc0*/  IMAD.MOV.U32 R4, RZ, RZ, R16 ;  /* 0x000000ffff047224 */ /* 0x000fe200078e0010 */
[----:B------:R-:W1:Y:S01]  /*6fd0*/  S2R R13, SR_CTAID.Y ;  /* 0x00000000000d7919 */ /* 0x000e620000002600 */
[----:B------:R-:W-:Y:S01]  /*6fe0*/  ISETP.NE.AND.EX P1, PT, RZ, UR5, PT, P1 ;  /* 0x00000005ff007c0c */ /* 0x000fe2000bf25310 */
[----:B------:R-:W-:-:S12]  /*6ff0*/  IMAD.MOV.U32 R5, RZ, RZ, R17 ;  /* 0x000000ffff057224 */ /* 0x000fd800078e0011 */
[----:B------:R-:W-:Y:S05]  /*7000*/  @!P1 BRA `(.L_x_108) ;  /* 0x0000000000289947 */ /* 0x000fea0003800000 */
[----:B------:R-:W-:Y:S02]  /*7010*/  ULDC UR6, c[0x0][0x634] ;  /* 0x00018d0000067ab9 */ /* 0x000fe40000000800 */
[----:B------:R-:W-:-:S05]  /*7020*/  IADD3 R9, P1, R16, UR6, RZ ;  /* 0x0000000610097c10 */ /* 0x000fca000ff3e0ff */
[----:B------:R-:W-:-:S04]  /*7030*/  IMAD.X R15, RZ, RZ, R17, P1 ;  /* 0x000000ffff0f7224 */ /* 0x000fc800008e0611 */
[----:B------:R-:W-:-:S04]  /*7040*/  IMAD.WIDE.U32 R6, R15, UR4, RZ ;  /* 0x000000040f067c25 */ /* 0x000fc8000f8e00ff */
[----:B------:R-:W-:-:S04]  /*7050*/  IMAD.WIDE.U32 R6, P1, R9, UR5, R6 ;  /* 0x0000000509067c25 */ /* 0x000fc8000f820006 */
[----:B------:R-:W-:-:S04]  /*7060*/  IMAD.WIDE.U32 R8, R9, UR4, RZ ;  /* 0x0000000409087c25 */ /* 0x000fc8000f8e00ff */
[----:B------:R-:W-:Y:S01]  /*7070*/  IMAD.X R5, RZ, RZ, RZ, P1 ;  /* 0x000000ffff057224 */ /* 0x000fe200008e06ff */
[----:B------:R-:W-:Y:S01]  /*7080*/  IADD3 RZ, P1, R9, R6, RZ ;  /* 0x0000000609ff7210 */ /* 0x000fe20007f3e0ff */
[----:B------:R-:W-:-:S04]  /*7090*/  IMAD.MOV.U32 R4, RZ, RZ, R7 ;  /* 0x000000ffff047224 */ /* 0x000fc800078e0007 */
[----:B------:R-:W-:-:S08]  /*70a0*/  IMAD.WIDE.U32.X R4, R15, UR5, R4, P1 ;  /* 0x000000050f047c25 */ /* 0x000fd000088e0404 */
.L_x_108:
[--C-:B------:R-:W-:Y:S01]  /*70b0*/  SHF.R.U64 R8, R4, UR7, R5.reuse ;  /* 0x0000000704087c19 */ /* 0x100fe20008001205 */
[----:B------:R-:W-:Y:S01]  /*70c0*/  ULDC.64 UR4, c[0x0][0x620] ;  /* 0x0001880000047ab9 */ /* 0x000fe20000000a00 */
[----:B------:R-:W-:Y:S01]  /*70d0*/  SHF.R.U32.HI R4, RZ, UR7, R5 ;  /* 0x00000007ff047c19 */ /* 0x000fe20008011605 */
[----:B------:R-:W2:Y:S01]  /*70e0*/  LDC R25, c[0x0][0x144] ;  /* 0x00005100ff197b82 */ /* 0x000ea20000000800 */
[----:B------:R-:W-:Y:S01]  /*70f0*/  IADD3 R7, P1, RZ, -R8, RZ ;  /* 0x80000008ff077210 */ /* 0x000fe20007f3e0ff */
[----:B------:R-:W-:Y:S01]  /*7100*/  ULDC.64 UR8, c[0x0][0x640] ;  /* 0x0001900000087ab9 */ /* 0x000fe20000000a00 */
[----:B0-----:R-:W-:Y:S01]  /*7110*/  I2FP.F32.U32 R9, R14 ;  /* 0x0000000e00097245 */ /* 0x001fe20000201000 */
[----:B------:R-:W-:Y:S01]  /*7120*/  ULDC UR6, c[0x0][0x608] ;  /* 0x0001820000067ab9 */ /* 0x000fe20000000800 */
[----:B------:R-:W-:Y:S02]  /*7130*/  IADD3.X R4, RZ, ~R4, RZ, P1, !PT ;  /* 0x80000004ff047210 */ /* 0x000fe40000ffe4ff */
[----:B------:R-:W-:Y:S01]  /*7140*/  ISETP.NE.U32.AND P1, PT, RZ, UR8, PT ;  /* 0x00000008ff007c0c */ /* 0x000fe2000bf25070 */
[----:B------:R-:W0:Y:S02]  /*7150*/  LDC R20, c[0x0][0x148] ;  /* 0x00005200ff147b82 */ /* 0x000e240000000800 */
[----:B------:R-:W-:Y:S01]  /*7160*/  IMAD R6, R4, UR4, RZ ;  /* 0x0000000404067c24 */ /* 0x000fe2000f8e02ff */
[----:B------:R-:W-:Y:S01]  /*7170*/  ISETP.NE.AND.EX P1, PT, RZ, UR9, PT, P1 ;  /* 0x00000009ff007c0c */ /* 0x000fe2000bf25310 */
[----:B------:R-:W-:Y:S01]  /*7180*/  IMAD.WIDE.U32 R4, R7, UR4, R16 ;  /* 0x0000000407047c25 */ /* 0x000fe2000f8e0010 */
[----:B------:R-:W-:-:S03]  /*7190*/  ULDC UR4, c[0x0][0x150] ;  /* 0x0000540000047ab9 */ /* 0x000fc60000000800 */
[----:B------:R-:W-:Y:S02]  /*71a0*/  IMAD R7, R7, UR5, R6 ;  /* 0x0000000507077c24 */ /* 0x000fe4000f8e0206 */
[----:B------:R-:W-:Y:S01]  /*71b0*/  FMUL R6, R9, UR4 ;  /* 0x0000000409067c20 */ /* 0x000fe20008400000 */
[----:B------:R-:W-:Y:S01]  /*71c0*/  ULDC UR4, c[0x0][0x618] ;  /* 0x0001860000047ab9 */ /* 0x000fe20000000800 */
[----:B------:R-:W-:Y:S01]  /*71d0*/  ULDC UR5, c[0x0][0x154] ;  /* 0x0000550000057ab9 */ /* 0x000fe20000000800 */
[----:B------:R-:W-:-:S03]  /*71e0*/  IMAD.IADD R5, R5, 0x1, R7 ;  /* 0x0000000105057824 */ /* 0x000fc600078e0207 */
[----:B------:R-:W3:Y:S02]  /*71f0*/  F2I.U32.TRUNC.NTZ R6, R6 ;  /* 0x0000000600067305 */ /* 0x000ee4000020f000 */
[----:B------:R-:W-:Y:S02]  /*7200*/  SHF.R.U64 R9, R4, UR4, R5 ;  /* 0x0000000404097c19 */ /* 0x000fe40008001205 */
[----:B-1----:R-:W-:-:S05]  /*7210*/  I2FP.F32.U32 R4, R13 ;  /* 0x0000000d00047245 */ /* 0x002fca0000201000 */
[----:B------:R-:W-:Y:S01]  /*7220*/  FMUL R22, R4, UR5 ;  /* 0x0000000504167c20 */ /* 0x000fe20008400000 */
[----:B------:R-:W-:Y:S01]  /*7230*/  SHF.R.U32.HI R4, RZ, UR4, R5 ;  /* 0x00000004ff047c19 */ /* 0x000fe20008011605 */
[----:B------:R-:W-:-:S03]  /*7240*/  ULDC UR4, c[0x0][0x658] ;  /* 0x0001960000047ab9 */ /* 0x000fc60000000800 */
[--C-:B------:R-:W-:Y:S01]  /*7250*/  SHF.R.U64 R21, R9, UR6, R4.reuse ;  /* 0x0000000609157c19 */ /* 0x100fe20008001204 */
[----:B------:R-:W1:Y:S01]  /*7260*/  F2I.U32.TRUNC.NTZ R22, R22 ;  /* 0x0000001600167305 */ /* 0x000e62000020f000 */
[----:B------:R-:W-:Y:S01]  /*7270*/  SHF.R.U32.HI R4, RZ, UR6, R4 ;  /* 0x00000006ff047c19 */ /* 0x000fe20008011604 */
[----:B---3--:R-:W-:-:S03]  /*7280*/  IMAD.MOV R6, RZ, RZ, -R6 ;  /* 0x000000ffff067224 */ /* 0x008fc600078e0a06 */
[----:B------:R-:W-:Y:S01]  /*7290*/  SHF.R.U64 R15, R21, UR4, R4 ;  /* 0x00000004150f7c19 */ /* 0x000fe20008001204 */
[----:B--2---:R-:W-:Y:S01]  /*72a0*/  IMAD R14, R25, R6, R14 ;  /* 0x00000006190e7224 */ /* 0x004fe200078e020e */
[----:B------:R-:W-:-:S03]  /*72b0*/  SHF.R.U32.HI R23, RZ, UR4, R4 ;  /* 0x00000004ff177c19 */ /* 0x000fc60008011604 */
[----:B------:R-:W-:Y:S02]  /*72c0*/  IMAD.MOV.U32 R4, RZ, RZ, R15 ;  /* 0x000000ffff047224 */ /* 0x000fe400078e000f */
[----:B------:R-:W-:Y:S01]  /*72d0*/  IMAD.MOV.U32 R5, RZ, RZ, R23 ;  /* 0x000000ffff057224 */ /* 0x000fe200078e0017 */
[----:B-1----:R-:W-:Y:S06]  /*72e0*/  @!P1 BRA `(.L_x_109) ;  /* 0x0000000000289947 */ /* 0x002fec0003800000 */
[----:B------:R-:W-:Y:S02]  /*72f0*/  ULDC UR4, c[0x0][0x64c] ;  /* 0x0001930000047ab9 */ /* 0x000fe40000000800 */
[----:B------:R-:W-:-:S05]  /*7300*/  IADD3 R5, P1, R15, UR4, RZ ;  /* 0x000000040f057c10 */ /* 0x000fca000ff3e0ff */
[----:B------:R-:W-:-:S04]  /*7310*/  IMAD.X R23, RZ, RZ, R23, P1 ;  /* 0x000000ffff177224 */ /* 0x000fc800008e0617 */
[----:B------:R-:W-:-:S04]  /*7320*/  IMAD.WIDE.U32 R6, R23, UR8, RZ ;  /* 0x0000000817067c25 */ /* 0x000fc8000f8e00ff */
[----:B------:R-:W-:-:S04]  /*7330*/  IMAD.WIDE.U32 R6, P1, R5, UR9, R6 ;  /* 0x0000000905067c25 */ /* 0x000fc8000f820006 */
[----:B------:R-:W-:-:S04]  /*7340*/  IMAD.WIDE.U32 R4, R5, UR8, RZ ;  /* 0x0000000805047c25 */ /* 0x000fc8000f8e00ff */
[----:B------:R-:W-:Y:S01]  /*7350*/  IMAD.MOV.U32 R4, RZ, RZ, R7 ;  /* 0x000000ffff047224 */ /* 0x000fe200078e0007 */
[----:B------:R-:W-:Y:S01]  /*7360*/  IADD3 RZ, P3, R5, R6, RZ ;  /* 0x0000000605ff7210 */ /* 0x000fe20007f7e0ff */
[----:B------:R-:W-:-:S04]  /*7370*/  IMAD.X R5, RZ, RZ, RZ, P1 ;  /* 0x000000ffff057224 */ /* 0x000fc800008e06ff */
[----:B------:R-:W-:-:S08]  /*7380*/  IMAD.WIDE.U32.X R4, R23, UR9, R4, P3 ;  /* 0x0000000917047c25 */ /* 0x000fd000098e0404 */
.L_x_109:
[----:B------:R-:W-:Y:S01]  /*7390*/  ISETP.NE.AND P1, PT, R2, 0x1, PT ;  /* 0x000000010200780c */ /* 0x000fe20003f25270 */
[----:B------:R-:W-:Y:S01]  /*73a0*/  ULDC UR4, c[0x0][0x648] ;  /* 0x0001920000047ab9 */ /* 0x000fe20000000800 */
[----:B------:R-:W-:Y:S01]  /*73b0*/  LOP3.LUT R21, R21, UR29, RZ, 0xc0, !PT ;  /* 0x0000001d15157c12 */ /* 0x000fe2000f8ec0ff */
[----:B------:R-:W-:Y:S01]  /*73c0*/  IMAD.MOV R22, RZ, RZ, -R22 ;  /* 0x000000ffff167224 */ /* 0x000fe200078e0a16 */
[----:B------:R-:W-:Y:S01]  /*73d0*/  SHF.R.U64 R4, R4, UR4, R5 ;  /* 0x0000000404047c19 */ /* 0x000fe20008001205 */
[----:B------:R-:W-:Y:S01]  /*73e0*/  ULDC UR4, c[0x0][0x638] ;  /* 0x00018e0000047ab9 */ /* 0x000fe20000000800 */
[----:B------:R-:W-:Y:S01]  /*73f0*/  ULDC UR5, c[0x0][0x610] ;  /* 0x0001840000057ab9 */ /* 0x000fe20000000800 */
[----:B------:R-:W-:Y:S02]  /*7400*/  IMAD.MOV.U32 R5, RZ, RZ, 0x1 ;  /* 0x00000001ff057424 */ /* 0x000fe400078e00ff */
[----:B------:R-:W-:Y:S02]  /*7410*/  IMAD.MOV R6, RZ, RZ, -R4 ;  /* 0x000000ffff067224 */ /* 0x000fe400078e0a04 */
[----:B------:R-:W-:Y:S01]  /*7420*/  IMAD R21, R4, UR21, R21 ;  /* 0x0000001504157c24 */ /* 0x000fe2000f8e0215 */
[----:B------:R-:W-:Y:S01]  /*7430*/  LOP3.LUT R4, R9, UR13, RZ, 0xc0, !PT ;  /* 0x0000000d09047c12 */ /* 0x000fe2000f8ec0ff */
[----:B0-----:R-:W-:-:S02]  /*7440*/  @P1 IMAD R14, R20, R22, R13 ;  /* 0x00000016140e1224 */ /* 0x001fc400078e020d */
[----:B------:R-:W-:Y:S01]  /*7450*/  IMAD R15, R6, UR4, R15 ;  /* 0x00000004060f7c24 */ /* 0x000fe2000f8e020f */
[----:B------:R-:W-:Y:S01]  /*7460*/  ULDC UR4, c[0x0][0x600] ;  /* 0x0001800000047ab9 */ /* 0x000fe20000000800 */
[----:B------:R-:W-:Y:S02]  /*7470*/  IMAD R14, R21, UR5, R14 ;  /* 0x00000005150e7c24 */ /* 0x000fe4000f8e020e */
[--C-:B------:R-:W-:Y:S01]  /*7480*/  IMAD R15, R15, UR4, R4.reuse ;  /* 0x000000040f0f7c24 */ /* 0x100fe2000f8e0204 */
[----:B------:R-:W-:-:S04]  /*7490*/  PRMT R4, R5, 0x7610, R4 ;  /* 0x0000761005047816 */ /* 0x000fc80000000004 */
[----:B------:R-:W-:Y:S02]  /*74a0*/  SEL R20, R15, R14, !P1 ;  /* 0x0000000e0f147207 */ /* 0x000fe40004800000 */
[----:B------:R-:W-:-:S07]  /*74b0*/  SEL R13, R14, R15, !P1 ;  /* 0x0000000f0e0d7207 */ /* 0x000fce0004800000 */
.L_x_107:
[----:B------:R-:W-:Y:S05]  /*74c0*/  BSYNC B1 ;  /* 0x0000000000017941 */ /* 0x000fea0003800000 */
.L_x_106:
[----:B------:R-:W-:-:S13]  /*74d0*/  LOP3.LUT P1, RZ, R4, 0xff, RZ, 0xc0, !PT ;  /* 0x000000ff04ff7812 */ /* 0x000fda000782c0ff */
[----:B------:R-:W-:Y:S05]  /*74e0*/  @P1 BRA `(.L_x_110) ;  /* 0xfffffff000bc1947 */ /* 0x000fea000383ffff */
[----:B------:R-:W-:Y:S05]  /*74f0*/  BSYNC B0 ;  /* 0x0000000000007941 */ /* 0x000fea0003800000 */
.L_x_98:
[----:B------:R-:W-:-:S03]  /*7500*/  UMOV UR4, 0xffffffff ;  /* 0xffffffff00047882 */ /* 0x000fc60000000000 */
[----:B------:R-:W-:Y:S05]  /*7510*/  BRA.DIV UR4, `(.L_x_111) ;  /* 0x0000000204d07947 */ /* 0x000fea000b800000 */
[----:B------:R-:W-:-:S13]  /*7520*/  ELECT P6, URZ, PT ;  /* 0x00000000003f782f */ /* 0x000fda00038c0000 */
.L_x_123:
[----:B------:R-:W-:Y:S04]  /*7530*/  BSSY B0, `(.L_x_112) ;  /* 0x0000019000007945 */ /* 0x000fe80003800000 */
[----:B------:R-:W-:Y:S05]  /*7540*/  @!P6 BRA `(.L_x_113) ;  /* 0x00000000005ce947 */ /* 0x000fea0003800000 */
[----:B------:R-:W-:-:S04]  /*7550*/  LOP3.LUT R18, R18, 0x2, RZ, 0xfc, !PT ;  /* 0x0000000212127812 */ /* 0x000fc800078efcff */
[----:B------:R-:W-:-:S13]  /*7560*/  ISETP.NE.AND P0, PT, R18, 0x3, PT ;  /* 0x000000031200780c */ /* 0x000fda0003f05270 */
[----:B------:R-:W-:Y:S05]  /*7570*/  @!P0 BRA `(.L_x_114) ;  /* 0x0000000000048947 */ /* 0x000fea0003800000 */
[----:B------:R-:W-:Y:S01]  /*7580*/  BPT.TRAP 0x1 ;  /* 0x000000040000795c */ /* 0x000fe20000300000 */
.L_x_114:
[----:B------:R-:W0:Y:S01]  /*7590*/  S2R R5, SR_CgaCtaId ;  /* 0x0000000000057919 */ /* 0x000e220000008800 */
[----:B------:R-:W-:Y:S02]  /*75a0*/  MOV R2, 0x400 ;  /* 0x0000040000027802 */ /* 0x000fe40000000f00 */
[----:B------:R-:W-:Y:S02]  /*75b0*/  SHF.L.U32 R4, R0, 0x1f, RZ ;  /* 0x0000001f00047819 */ /* 0x000fe400000006ff */
[----:B0-----:R-:W-:-:S05]  /*75c0*/  LEA R2, R5, R2, 0x18 ;  /* 0x0000000205027211 */ /* 0x001fca00078ec0ff */
[----:B------:R-:W-:-:S04]  /*75d0*/  VIADD R2, R2, 0x10 ;  /* 0x0000001002027836 */ /* 0x000fc80000000000 */
[C---:B------:R-:W-:Y:S02]  /*75e0*/  IMAD R7, R3.reuse, 0x8, R2 ;  /* 0x0000000803077824 */ /* 0x040fe400078e0202 */
[----:B------:R-:W-:Y:S02]  /*75f0*/  VIADD R3, R3, 0x1 ;  /* 0x0000000103037836 */ /* 0x000fe40000000000 */
[----:B------:R-:W0:Y:S03]  /*7600*/  SYNCS.PHASECHK.TRANS64.TRYWAIT P0, [R7+URZ], R4 ;  /* 0x00000004070075a7 */ /* 0x000e26000800017f */
[----:B------:R-:W-:-:S04]  /*7610*/  ISETP.NE.AND P1, PT, R3, 0x2, PT ;  /* 0x000000020300780c */ /* 0x000fc80003f25270 */
[----:B------:R-:W-:Y:S02]  /*7620*/  SEL R5, RZ, 0x1, P1 ;  /* 0x00000001ff057807 */ /* 0x000fe40000800000 */
[----:B------:R-:W-:Y:S02]  /*7630*/  SEL R3, R3, RZ, P1 ;  /* 0x000000ff03037207 */ /* 0x000fe40000800000 */
[----:B------:R-:W-:Y:S01]  /*7640*/  LOP3.LUT R0, R0, R5, RZ, 0x3c, !PT ;  /* 0x0000000500007212 */ /* 0x000fe200078e3cff */
[----:B0-----:R-:W-:Y:S06]  /*7650*/  @!P0 BRA `(.L_x_115) ;  /* 0x0000000000a08947 */ /* 0x001fec0003800000 */
.L_x_124:
[----:B------:R-:W-:Y:S01]  /*7660*/  IMAD R3, R3, 0x8, R2 ;  /* 0x0000000803037824 */ /* 0x000fe200078e0202 */
[----:B------:R-:W-:-:S07]  /*7670*/  SHF.L.U32 R0, R0, 0x1f, RZ ;  /* 0x0000001f00007819 */ /* 0x000fce00000006ff */
.L_x_116:
[----:B-1----:R1:W2:Y:S02]  /*7680*/  SYNCS.PHASECHK.TRANS64.TRYWAIT P0, [R3+URZ], R0 ;  /* 0x00000000030075a7 */ /* 0x0022a4000800017f */
[----:B--2---:R-:W-:Y:S05]  /*7690*/  @!P0 NANOSLEEP.SYNCS 0x989680 ;  /* 0x009896800000895d */ /* 0x004fea0003900000 */
[----:B------:R-:W2:Y:S02]  /*76a0*/  @!P0 SYNCS.PHASECHK.TRANS64 P0, [R3+URZ], R0 ;  /* 0x00000000030085a7 */ /* 0x000ea4000800007f */
[----:B--2---:R-:W-:Y:S05]  /*76b0*/  @!P0 BRA `(.L_x_116) ;  /* 0xfffffffc00f08947 */ /* 0x004fea000383ffff */
.L_x_113:
[----:B------:R-:W-:Y:S05]  /*76c0*/  BSYNC B0 ;  /* 0x0000000000007941 */ /* 0x000fea0003800000 */
.L_x_112:
[----:B------:R-:W-:Y:S05]  /*76d0*/  EXIT ;  /* 0x000000000000794d */ /* 0x000fea0003800000 */
.L_x_17:
[----:B-1----:R1:W2:Y:S02]  /*76e0*/  SYNCS.PHASECHK.TRANS64.TRYWAIT P1, [R3+URZ], R0 ;  /* 0x00000000030075a7 */ /* 0x0022a4000802017f */
[----:B--2---:R-:W-:Y:S05]  /*76f0*/  @!P1 NANOSLEEP.SYNCS 0x989680 ;  /* 0x009896800000995d */ /* 0x004fea0003900000 */
[----:B------:R-:W2:Y:S02]  /*7700*/  @!P1 SYNCS.PHASECHK.TRANS64 P1, [R3+URZ], R0 ;  /* 0x00000000030095a7 */ /* 0x000ea4000802007f */
[----:B--2---:R-:W-:Y:S05]  /*7710*/  @!P1 BRA `(.L_x_17) ;  /* 0xfffffffc00f09947 */ /* 0x004fea000383ffff */
[----:B------:R-:W-:Y:S05]  /*7720*/  BRA `(.L_x_16) ;  /* 0xffffff9c00647947 */ /* 0x000fea000383ffff */
.L_x_22:
[----:B-1----:R-:W-:-:S04]  /*7730*/  IMAD.U32 R4, RZ, RZ, UR4 ;  /* 0x00000004ff047e24 */ /* 0x002fc8000f8e00ff */
[----:B------:R1:W2:Y:S03]  /*7740*/  SYNCS.PHASECHK.TRANS64.TRYWAIT P1, [R4+URZ], R3 ;  /* 0x00000003040075a7 */ /* 0x0002a6000802017f */
[----:B--2---:R-:W-:Y:S05]  /*7750*/  @!P1 NANOSLEEP.SYNCS 0x989680 ;  /* 0x009896800000995d */ /* 0x004fea0003900000 */
[----:B------:R-:W2:Y:S02]  /*7760*/  @!P1 SYNCS.PHASECHK.TRANS64 P1, [R4+URZ], R3 ;  /* 0x00000003040095a7 */ /* 0x000ea4000802007f */
[----:B--2---:R-:W-:Y:S05]  /*7770*/  @!P1 BRA `(.L_x_22) ;  /* 0xfffffffc00ec9947 */ /* 0x004fea000383ffff */
[----:B------:R-:W-:Y:S05]  /*7780*/  BRA `(.L_x_21) ;  /* 0xffffffac00087947 */ /* 0x000fea000383ffff */
.L_x_99:
[----:B------:R-:W-:Y:S01]  /*7790*/  BSSY B1, `(.L_x_117) ;  /* 0x0000006000017945 */ /* 0x000fe20003800000 */
[----:B------:R-:W-:-:S07]  /*77a0*/  IMAD.MOV.U32 R15, RZ, RZ, -0x1 ;  /* 0xffffffffff0f7424 */ /* 0x000fce00078e00ff */
[----:B------:R-:W-:Y:S05]  /*77b0*/  WARPSYNC.COLLECTIVE R15, `(.L_x_118) ;  /* 0x000000000f0c7348 */ /* 0x000fea0003c00000 */
[----:B------:R-:W-:Y:S02]  /*77c0*/  ELECT P6, UR62, PT ;  /* 0x00000000003e782f */ /* 0x000fe400038c0000 */
[----:B------:R-:W-:Y:S01]  /*77d0*/  MOV R14, UR62 ;  /* 0x0000003e000e7c02 */ /* 0x000fe20008000f00 */
[----:B------:R-:W-:Y:S10]  /*77e0*/  ENDCOLLECTIVE ;  /* 0x000000000000791b */ /* 0x000ff40003800000 */
.L_x_118:
[----:B------:R-:W-:Y:S05]  /*77f0*/  BSYNC B1 ;  /* 0x0000000000017941 */ /* 0x000fea0003800000 */
.L_x_117:
[----:B------:R-:W-:Y:S05]  /*7800*/  BRA `(.L_x_119) ;  /* 0xfffffff000007947 */ /* 0x000fea000383ffff */
.L_x_102:
[----:B0-----:R0:W1:Y:S02]  /*7810*/  SYNCS.PHASECHK.TRANS64.TRYWAIT P1, [R14+URZ+0x10], R7 ;  /* 0x000010070e0075a7 */ /* 0x001064000802017f */
[----:B-1----:R-:W-:Y:S05]  /*7820*/  @!P1 NANOSLEEP.SYNCS 0x989680 ;  /* 0x009896800000995d */ /* 0x002fea0003900000 */
[----:B------:R-:W1:Y:S02]  /*7830*/  @!P1 SYNCS.PHASECHK.TRANS64 P1, [R14+URZ+0x10], R7 ;  /* 0x000010070e0095a7 */ /* 0x000e64000802007f */
[----:B-1----:R-:W-:Y:S05]  /*7840*/  @!P1 BRA `(.L_x_102) ;  /* 0xfffffffc00f09947 */ /* 0x002fea000383ffff */
[----:B------:R-:W-:Y:S05]  /*7850*/  BRA `(.L_x_120) ;  /* 0xfffffff000347947 */ /* 0x000fea000383ffff */
.L_x_111:
[----:B------:R-:W-:Y:S01]  /*7860*/  BSSY B0, `(.L_x_121) ;  /* 0x0000006000007945 */ /* 0x000fe20003800000 */
[----:B------:R-:W-:-:S07]  /*7870*/  IMAD.MOV.U32 R15, RZ, RZ, -0x1 ;  /* 0xffffffffff0f7424 */ /* 0x000fce00078e00ff */
[----:B------:R-:W-:Y:S05]  /*7880*/  WARPSYNC.COLLECTIVE R15, `(.L_x_122) ;  /* 0x000000000f0c7348 */ /* 0x000fea0003c00000 */
[----:B------:R-:W-:Y:S02]  /*7890*/  ELECT P6, UR62, PT ;  /* 0x00000000003e782f */ /* 0x000fe400038c0000 */
[----:B------:R-:W-:Y:S01]  /*78a0*/  MOV R14, UR62 ;  /* 0x0000003e000e7c02 */ /* 0x000fe20008000f00 */
[----:B------:R-:W-:Y:S10]  /*78b0*/  ENDCOLLECTIVE ;  /* 0x000000000000791b */ /* 0x000ff40003800000 */
.L_x_122:
[----:B------:R-:W-:Y:S05]  /*78c0*/  BSYNC B0 ;  /* 0x0000000000007941 */ /* 0x000fea0003800000 */
.L_x_121:
[----:B------:R-:W-:Y:S05]  /*78d0*/  BRA `(.L_x_123) ;  /* 0xfffffffc00147947 */ /* 0x000fea000383ffff */
.L_x_115:
[----:B0-----:R0:W1:Y:S02]  /*78e0*/  SYNCS.PHASECHK.TRANS64.TRYWAIT P0, [R7+URZ], R4 ;  /* 0x00000004070075a7 */ /* 0x001064000800017f */
[----:B-1----:R-:W-:Y:S05]  /*78f0*/  @!P0 NANOSLEEP.SYNCS 0x989680 ;  /* 0x009896800000895d */ /* 0x002fea0003900000 */
[----:B------:R-:W1:Y:S02]  /*7900*/  @!P0 SYNCS.PHASECHK.TRANS64 P0, [R7+URZ], R4 ;  /* 0x00000004070085a7 */ /* 0x000e64000800007f */
[----:B-1----:R-:W-:Y:S05]  /*7910*/  @!P0 BRA `(.L_x_115) ;  /* 0xfffffffc00f08947 */ /* 0x002fea000383ffff */
[----:B------:R-:W-:Y:S05]  /*7920*/  BRA `(.L_x_124) ;  /* 0xfffffffc004c7947 */ /* 0x000fea000383ffff */
.L_x_125:
[----:B------:R-:W-:-:S00]  /*7930*/  BRA `(.L_x_125) ;  /* 0xfffffffc00fc7947 */ /* 0x000fc0000383ffff */
[----:B------:R-:W-:-:S00]  /*7940*/  NOP ;  /* 0x0000000000007918 */ /* 0x000fc00000000000 */
        /* <DEDUP_REMOVED lines=11> */
.L_x_126:


//--------------------- .nv.global.init           --------------------------
	.section	.nv.global.init,"aw",@progbits
.nv.global.init:
	.type		$str$22,@object
	.size		$str$22,($str$23 - $str$22)
$str$22:
        /*0000*/ 	.byte	0x6b, 0x5f, 0x74, 0x69, 0x6c, 0x65, 0x5f, 0x63, 0x6f, 0x75, 0x6e, 0x74, 0x20, 0x3e, 0x3d, 0x20
        /*0010*/ 	.byte	0x31, 0x00
	.type		$str$23,@object
	.size		$str$23,(__unnamed_1 - $str$23)
$str$23:
        /*0012*/ 	.byte	0x2f, 0x74, 0x6d, 0x70, 0x2f, 0x63, 0x75, 0x74, 0x6c, 0x61, 0x73, 0x73, 0x5f, 0x73, 0x77, 0x65
        /*0022*/ 	.byte	0x65, 0x70, 0x5f, 0x73, 0x72, 0x63, 0x2f, 0x69, 0x6e, 0x63, 0x6c, 0x75, 0x64, 0x65, 0x2f, 0x63
        /*0032*/ 	.byte	0x75, 0x74, 0x6c, 0x61, 0x73, 0x73, 0x2f, 0x67, 0x65, 0x6d, 0x6d, 0x2f, 0x63, 0x6f, 0x6c, 0x6c
        /*0042*/ 	.byte	0x65, 0x63, 0x74, 0x69, 0x76, 0x65, 0x2f, 0x73, 0x6d, 0x39, 0x30, 0x5f, 0x6d, 0x6d, 0x61, 0x5f
        /*0052*/ 	.byte	0x74, 0x6d, 0x61, 0x5f, 0x67, 0x6d, 0x6d, 0x61, 0x5f, 0x73, 0x73, 0x5f, 0x77, 0x61, 0x72, 0x70
        /*0062*/ 	.byte	0x73, 0x70, 0x65, 0x63, 0x69, 0x61, 0x6c, 0x69, 0x7a, 0x65, 0x64, 0x2e, 0x68, 0x70, 0x70, 0x00
	.type		__unnamed_1,@object
	.size		__unnamed_1,(.L_0 - __unnamed_1)
__unnamed_1:
        /*0072*/ 	.byte	0x76, 0x6f, 0x69, 0x64, 0x20, 0x63, 0x75, 0x74, 0x6c, 0x61, 0x73, 0x73, 0x3a, 0x3a, 0x67, 0x65
        /* <DEDUP_REMOVED lines=179> */
        /*0bb2*/ 	.byte	0x69, 0x64, 0x65, 0x6e, 0x74, 0x69, 0x74, 0x79, 0x5d, 0x00
.L_0:


//--------------------- .nv.shared._ZN7cutlass13device_kernelINS_4gemm6kernel13GemmUniversalIN4cute5tupleIJiiiiEEENS1_10collective13CollectiveMmaINS1_34MainloopSm90TmaGmmaWarpSpecializedILi2ENS5_IJNS4_1CILi1EEESB_SB_EEENS1_35KernelTmaWarpSpecializedCooperativeEEENS5_IJNSA_ILi192EEENSA_ILi32EEENSA_ILi256EEEEEENS_6half_tENS5_IJlSB_lEEESJ_SK_NS4_8TiledMMAINS4_8MMA_AtomIJNS4_4SM904GMMA25MMA_64x32x16_F32F16F16_SSILNSO_5MajorE0ELSQ_0ELNSO_7ScaleInE1ELSR_1EEEEEENS4_6LayoutINS5_IJNSA_ILi2EEESB_SB_EEENS5_IJSB_NSA_ILi0EEESX_EEEEENS5_IJNS4_10UnderscoreES10_S10_EEEEENS4_13SM90_TMA_LOADENS4_14ComposedLayoutINS4_7SwizzleILi3ELi4ELi3EEENS4_18smem_ptr_flag_bitsILi16EEENSU_INS5_IJNSA_ILi8EEENSA_ILi64EEEEEENS5_IJS1A_SB_EEEEEEEvNS4_8identityES13_S1E_vS1F_EENS_8epilogue10collective6detail29Sm90TmaWarpSpecializedAdapterINS1I_15DefaultEpilogueISJ_SK_SK_NS1H_6thread17LinearCombinationISJ_Li1EffLNS1M_9ScaleType4KindE0ELNS_15FloatRoundStyleE2ESJ_EENS1_15EpilogueDefaultEEEEEvvEEEEvNT_6ParamsE --------------------------
	.section	.nv.shared._ZN7cutlass13device_kernelINS_4gemm6kernel13GemmUniversalIN4cute5tupleIJiiiiEEENS1_10collective13CollectiveMmaINS1_34MainloopSm90TmaGmmaWarpSpecializedILi2ENS5_IJNS4_1CILi1EEESB_SB_EEENS1_35KernelTmaWarpSpecializedCooperativeEEENS5_IJNSA_ILi192EEENSA_ILi32EEENSA_ILi256EEEEEENS_6half_tENS5_IJlSB_lEEESJ_SK_NS4_8TiledMMAINS4_8MMA_AtomIJNS4_4SM904GMMA25MMA_64x32x16_F32F16F16_SSILNSO_5MajorE0ELSQ_0ELNSO_7ScaleInE1ELSR_1EEEEEENS4_6LayoutINS5_IJNSA_ILi2EEESB_SB_EEENS5_IJSB_NSA_ILi0EEESX_EEEEENS5_IJNS4_10UnderscoreES10_S10_EEEEENS4_13SM90_TMA_LOADENS4_14ComposedLayoutINS4_7SwizzleILi3ELi4ELi3EEENS4_18smem_ptr_flag_bitsILi16EEENSU_INS5_IJNSA_ILi8EEENSA_ILi64EEEEEENS5_IJS1A_SB_EEEEEEEvNS4_8identityES13_S1E_vS1F_EENS_8epilogue10collective6detail29Sm90TmaWarpSpecializedAdapterINS1I_15DefaultEpilogueISJ_SK_SK_NS1H_6thread17LinearCombinationISJ_Li1EffLNS1M_9ScaleType4KindE0ELNS_15FloatRoundStyleE2ESJ_EENS1_15EpilogueDefaultEEEEEvvEEEEvNT_6ParamsE,"aw",@nobits
	.sectionflags	@""
	.align	16
	.zero		1024


//--------------------- .nv.shared.reserved.0     --------------------------
	.section	.nv.shared.reserved.0,"aw",@nobits
	.weak		__nv_reservedSMEM_offset_0_alias
	.size		__nv_reservedSMEM_offset_0_alias, 0, 0
	.other		__nv_reservedSMEM_offset_0_alias,@"STO_CUDA_RESERVED_SHARED STV_DEFAULT"
__nv_reservedSMEM_offset_0_alias:
	.zero		0


//--------------------- .nv.global                --------------------------
	.section	.nv.global,"aw",@nobits
.nv.global:
	.type		_ZN39_INTERNAL_b02fe1fb_4_k_cu_6ad56687_90654cute1_E,@object
	.size		_ZN39_INTERNAL_b02fe1fb_4_k_cu_6ad56687_90654cute1_E,(_ZN39_INTERNAL_b02fe1fb_4_k_cu_6ad56687_90654cuda3std3__45__cpo6cbeginE - _ZN39_INTERNAL_b02fe1fb_4_k_cu_6ad56687_90654cute1_E)
_ZN39_INTERNAL_b02fe1fb_4_k_cu_6ad56687_90654cute1_E:
	.zero		1
	.type		_ZN39_INTERNAL_b02fe1fb_4_k_cu_6ad56687_90654cuda3std3__45__cpo6cbeginE,@object
	.size		_ZN39_INTERNAL_b02fe1fb_4_k_cu_6ad56687_90654cuda3std3__45__cpo6cbeginE,(_ZN39_INTERNAL_b02fe1fb_4_k_cu_6ad56687_90654cuda3std3__48in_placeE - _ZN39_INTERNAL_b02fe1fb_4_k_cu_6ad56687_90654cuda3std3__45__cpo6cbeginE)
_ZN39_INTERNAL_b02fe1fb_4_k_cu_6ad56687_90654cuda3std3__45__cpo6cbeginE:
	.zero		1
	.type		_ZN39_INTERNAL_b02fe1fb_4_k_cu_6ad56687_90654cuda3std3__48in_placeE,@object
	.size		_ZN39_INTERNAL_b02fe1fb_4_k_cu_6ad56687_90654cuda3std3__48in_placeE,(_ZN39_INTERNAL_b02fe1fb_4_k_cu_6ad56687_90654cuda3std6ranges3__45__cpo9iter_moveE - _ZN39_INTERNAL_b02fe1fb_4_k_cu_6ad56687_90654cuda3std3__48in_placeE)
_ZN39_INTERNAL_b02fe1fb_4_k_cu_6ad56687_90654cuda3std3__48in_placeE:
	.zero		1
	.type		_ZN39_INTERNAL_b02fe1fb_4_k_cu_6ad56687_90654cuda3std6ranges3__45__cpo9iter_moveE,@object
	.size		_ZN39_INTERNAL_b02fe1fb_4_k_cu_6ad56687_90654cuda3std6ranges3__45__cpo9iter_moveE,(_ZN39_INTERNAL_b02fe1fb_4_k_cu_6ad56687_90654cuda3std3__45__cpo5beginE - _ZN39_INTERNAL_b02fe1fb_4_k_cu_6ad56687_90654cuda3std6ranges3__45__cpo9iter_moveE)
_ZN39_INTERNAL_b02fe1fb_4_k_cu_6ad56687_90654cuda3std6ranges3__45__cpo9iter_moveE:
	.zero		1
	.type		_ZN39_INTERNAL_b02fe1fb_4_k_cu_6ad56687_90654cuda3std3__45__cpo5beginE,@object
	.size		_ZN39_INTERNAL_b02fe1fb_4_k_cu_6ad56687_90654cuda3std3__45__cpo5beginE,(_ZN39_INTERNAL_b02fe1fb_4_k_cu_6ad56687_90654cuda3std3__441_GLOBAL__N__b02fe1fb_4_k_cu_6ad56687_90656ignoreE - _ZN39_INTERNAL_b02fe1fb_4_k_cu_6ad56687_90654cuda3std3__45__cpo5beginE)
_ZN39_INTERNAL_b02fe1fb_4_k_cu_6ad56687_90654cuda3std3__45__cpo5beginE:
	.zero		1
	.type		_ZN39_INTERNAL_b02fe1fb_4_k_cu_6ad56687_90654cuda3std3__441_GLOBAL__N__b02fe1fb_4_k_cu_6ad56687_90656ignoreE,@object
	.size		_ZN39_INTERNAL_b02fe1fb_4_k_cu_6ad56687_90654cuda3std3__441_GLOBAL__N__b02fe1fb_4_k_cu_6ad56687_90656ignoreE,(_ZN39_INTERNAL_b02fe1fb_4_k_cu_6ad56687_90654cute7productE - _ZN39_INTERNAL_b02fe1fb_4_k_cu_6ad56687_90654cuda3std3__441_GLOBAL__N__b02fe1fb_4_k_cu_6ad56687_90656ignoreE)
_ZN39_INTERNAL_b02fe1fb_4_k_cu_6ad56687_90654cuda3std3__441_GLOBAL__N__b02fe1fb_4_k_cu_6ad56687_90656ignoreE:
	.zero		1
	.type		_ZN39_INTERNAL_b02fe1fb_4_k_cu_6ad56687_90654cute7productE,@object
	.size		_ZN39_INTERNAL_b02fe1fb_4_k_cu_6ad56687_90654cute7productE,(_ZN39_INTERNAL_b02fe1fb_4_k_cu_6ad56687_90654cuda3std3__45__cpo3endE - _ZN39_INTERNAL_b02fe1fb_4_k_cu_6ad56687_90654cute7productE)
_ZN39_INTERNAL_b02fe1fb_4_k_cu_6ad56687_90654cute7productE:
	.zero		1
	.type		_ZN39_INTERNAL_b02fe1fb_4_k_cu_6ad56687_90654cuda3std3__45__cpo3endE,@object
	.size		_ZN39_INTERNAL_b02fe1fb_4_k_cu_6ad56687_90654cuda3std3__45__cpo3endE,(_ZN39_INTERNAL_b02fe1fb_4_k_cu_6ad56687_90654cuda3std3__419piecewise_constructE - _ZN39_INTERNAL_b02fe1fb_4_k_cu_6ad56687_90654cuda3std3__45__cpo3endE)
_ZN39_INTERNAL_b02fe1fb_4_k_cu_6ad56687_90654cuda3std3__45__cpo3endE:
	.zero		1
	.type		_ZN39_INTERNAL_b02fe1fb_4_k_cu_6ad56687_90654cuda3std3__419piecewise_constructE,@object
	.size		_ZN39_INTERNAL_b02fe1fb_4_k_cu_6ad56687_90654cuda3std3__419piecewise_constructE,(_ZN39_INTERNAL_b02fe1fb_4_k_cu_6ad56687_90654cuda3std3__45__cpo4cendE - _ZN39_INTERNAL_b02fe1fb_4_k_cu_6ad56687_90654cuda3std3__419piecewise_constructE)
_ZN39_INTERNAL_b02fe1fb_4_k_cu_6ad56687_90654cuda3std3__419piecewise_constructE:
	.zero		1
	.type		_ZN39_INTERNAL_b02fe1fb_4_k_cu_6ad56687_90654cuda3std3__45__cpo4cendE,@object
	.size		_ZN39_INTERNAL_b02fe1fb_4_k_cu_6ad56687_90654cuda3std3__45__cpo4cendE,(_ZN39_INTERNAL_b02fe1fb_4_k_cu_6ad56687_90654cuda3std6ranges3__45__cpo4swapE - _ZN39_INTERNAL_b02fe1fb_4_k_cu_6ad56687_90654cuda3std3__45__cpo4cendE)
_ZN39_INTERNAL_b02fe1fb_4_k_cu_6ad56687_90654cuda3std3__45__cpo4cendE:
	.zero		1
	.type		_ZN39_INTERNAL_b02fe1fb_4_k_cu_6ad56687_90654cuda3std6ranges3__45__cpo4swapE,@object
	.size		_ZN39_INTERNAL_b02fe1fb_4_k_cu_6ad56687_90654cuda3std6ranges3__45__cpo4swapE,(.L_8 - _ZN39_INTERNAL_b02fe1fb_4_k_cu_6ad56687_90654cuda3std6ranges3__45__cpo4swapE)
_ZN39_INTERNAL_b02fe1fb_4_k_cu_6ad56687_90654cuda3std6ranges3__45__cpo4swapE:
	.zero		1
.L_8:


//--------------------- .nv.constant0._ZN7cutlass13device_kernelINS_4gemm6kernel13GemmUniversalIN4cute5tupleIJiiiiEEENS1_10collective13CollectiveMmaINS1_34MainloopSm90TmaGmmaWarpSpecializedILi2ENS5_IJNS4_1CILi1EEESB_SB_EEENS1_35KernelTmaWarpSpecializedCooperativeEEENS5_IJNSA_ILi192EEENSA_ILi32EEENSA_ILi256EEEEEENS_6half_tENS5_IJlSB_lEEESJ_SK_NS4_8TiledMMAINS4_8MMA_AtomIJNS4_4SM904GMMA25MMA_64x32x16_F32F16F16_SSILNSO_5MajorE0ELSQ_0ELNSO_7ScaleInE1ELSR_1EEEEEENS4_6LayoutINS5_IJNSA_ILi2EEESB_SB_EEENS5_IJSB_NSA_ILi0EEESX_EEEEENS5_IJNS4_10UnderscoreES10_S10_EEEEENS4_13SM90_TMA_LOADENS4_14ComposedLayoutINS4_7SwizzleILi3ELi4ELi3EEENS4_18smem_ptr_flag_bitsILi16EEENSU_INS5_IJNSA_ILi8EEENSA_ILi64EEEEEENS5_IJS1A_SB_EEEEEEEvNS4_8identityES13_S1E_vS1F_EENS_8epilogue10collective6detail29Sm90TmaWarpSpecializedAdapterINS1I_15DefaultEpilogueISJ_SK_SK_NS1H_6thread17LinearCombinationISJ_Li1EffLNS1M_9ScaleType4KindE0ELNS_15FloatRoundStyleE2ESJ_EENS1_15EpilogueDefaultEEEEEvvEEEEvNT_6ParamsE --------------------------
	.section	.nv.constant0._ZN7cutlass13device_kernelINS_4gemm6kernel13GemmUniversalIN4cute5tupleIJiiiiEEENS1_10collective13CollectiveMmaINS1_34MainloopSm90TmaGmmaWarpSpecializedILi2ENS5_IJNS4_1CILi1EEESB_SB_EEENS1_35KernelTmaWarpSpecializedCooperativeEEENS5_IJNSA_ILi192EEENSA_ILi32EEENSA_ILi256EEEEEENS_6half_tENS5_IJlSB_lEEESJ_SK_NS4_8TiledMMAINS4_8MMA_AtomIJNS4_4SM904GMMA25MMA_64x32x16_F32F16F16_SSILNSO_5MajorE0ELSQ_0ELNSO_7ScaleInE1ELSR_1EEEEEENS4_6LayoutINS5_IJNSA_ILi2EEESB_SB_EEENS5_IJSB_NSA_ILi0EEESX_EEEEENS5_IJNS4_10UnderscoreES10_S10_EEEEENS4_13SM90_TMA_LOADENS4_14ComposedLayoutINS4_7SwizzleILi3ELi4ELi3EEENS4_18smem_ptr_flag_bitsILi16EEENSU_INS5_IJNSA_ILi8EEENSA_ILi64EEEEEENS5_IJS1A_SB_EEEEEEEvNS4_8identityES13_S1E_vS1F_EENS_8epilogue10collective6detail29Sm90TmaWarpSpecializedAdapterINS1I_15DefaultEpilogueISJ_SK_SK_NS1H_6thread17LinearCombinationISJ_Li1EffLNS1M_9ScaleType4KindE0ELNS_15FloatRoundStyleE2ESJ_EENS1_15EpilogueDefaultEEEEEvvEEEEvNT_6ParamsE,"a",@progbits
	.sectionflags	@""
	.align	4
.nv.constant0._ZN7cutlass13device_kernelINS_4gemm6kernel13GemmUniversalIN4cute5tupleIJiiiiEEENS1_10collective13CollectiveMmaINS1_34MainloopSm90TmaGmmaWarpSpecializedILi2ENS5_IJNS4_1CILi1EEESB_SB_EEENS1_35KernelTmaWarpSpecializedCooperativeEEENS5_IJNSA_ILi192EEENSA_ILi32EEENSA_ILi256EEEEEENS_6half_tENS5_IJlSB_lEEESJ_SK_NS4_8TiledMMAINS4_8MMA_AtomIJNS4_4SM904GMMA25MMA_64x32x16_F32F16F16_SSILNSO_5MajorE0ELSQ_0ELNSO_7ScaleInE1ELSR_1EEEEEENS4_6LayoutINS5_IJNSA_ILi2EEESB_SB_EEENS5_IJSB_NSA_ILi0EEESX_EEEEENS5_IJNS4_10UnderscoreES10_S10_EEEEENS4_13SM90_TMA_LOADENS4_14ComposedLayoutINS4_7SwizzleILi3ELi4ELi3EEENS4_18smem_ptr_flag_bitsILi16EEENSU_INS5_IJNSA_ILi8EEENSA_ILi64EEEEEENS5_IJS1A_SB_EEEEEEEvNS4_8identityES13_S1E_vS1F_EENS_8epilogue10collective6detail29Sm90TmaWarpSpecializedAdapterINS1I_15DefaultEpilogueISJ_SK_SK_NS1H_6thread17LinearCombinationISJ_Li1EffLNS1M_9ScaleType4KindE0ELNS_15FloatRoundStyleE2ESJ_EENS1_15EpilogueDefaultEEEEEvvEEEEvNT_6ParamsE:
	.zero		1664


//--------------------- SYMBOLS --------------------------

	.type		.nv.reservedSmem.offset0,@object
	.size		.nv.reservedSmem.offset0,0x4
	.type		__assertfail,@function
